	.target	sm_90a

	.elftype	@"ET_EXEC"


//--------------------- .note.nv.tkinfo           --------------------------
	.section	.note.nv.tkinfo,"",@"SHT_NOTE"
	.sectionflags	@"SHF_NOTE_NV_TKINFO"
	.tkinfo
        /*0018*/ 	.word	0x00000002
        /*0030*/ 	.string	""
        /*0030*/ 	.string	"ptxas"
        /*0030*/ 	.string	"Cuda compilation tools, release 13.0, V13.0.88"
        /*0030*/ 	.string	"Build cuda_13.0.r13.0/compiler.36424714_0"
        /*0030*/ 	.string	"-arch sm_90a -m 64 "



//--------------------- .note.nv.cuinfo           --------------------------
	.section	.note.nv.cuinfo,"",@"SHT_NOTE"
	.sectionflags	@"SHF_NOTE_NV_CUINFO"
        /*0018*/ 	.short	0x0002
        /*001a*/ 	.short	0x005a
        /*001c*/ 	.short	0x0082
	.zero		2


//--------------------- .nv.info                  --------------------------
	.section	.nv.info,"",@"SHT_CUDA_INFO"
	.align	4


	//----- nvinfo : EIATTR_REGCOUNT
	.align		4
        /*0000*/ 	.byte	0x04, 0x2f
        /*0002*/ 	.short	(.L_12 - .L_11)
	.align		4
.L_11:
        /*0004*/ 	.word	index@(_ZN7cutlass13device_kernelINS_4conv6kernel13ConvUniversalINS1_16ConvProblemShapeILNS1_8OperatorE1ELi2EEENS1_10collective14CollectiveConvINS1_46MainloopSm90TmaGmmaWarpSpecializedImplicitGemmILS5_1ELi4ELi2EN4cute5tupleIJNSA_1CILi2EEENSC_ILi1EEESE_EEENS1_36KernelImplicitTmaWarpSpecializedSm90ELi1EEENSB_IJNSC_ILi256EEENSC_ILi128EEENSB_IJNSC_ILi64EEEEEEEEENS_6half_tESN_NSA_8TiledMMAINSA_8MMA_AtomIJNSA_4SM904GMMA26MMA_64x128x16_F32F16F16_SSILNSR_5MajorE0ELST_1ELNSR_7ScaleInE1ELSU_1EEEEEENSA_6LayoutINSB_IJSE_SE_SE_EEENSB_IJNSC_ILi0EEESZ_SZ_EEEEENSB_IJNSA_10UnderscoreES12_S12_EEEEENS7_6detail26Sm90ImplicitGemmTileTraitsINSA_20SM90_TMA_LOAD_IM2COLENSA_14ComposedLayoutINSA_7SwizzleILi3ELi4ELi3EEENSA_18smem_ptr_flag_bitsILi16EEENSX_INSB_IJNSB_IJNSC_ILi8EEENSC_ILi32EEEEEENSB_IJSK_SE_EEENSB_IJSE_NSC_ILi4EEEEEEEEENSB_IJNSB_IJSK_NSC_ILi512EEEEEENSB_IJSE_SZ_EEENSB_IJSZ_NSC_ILi16384EEEEEEEEEEEEEvEENS16_INSA_23SM90_TMA_LOAD_MULTICASTENS18_IS1A_S1C_NSX_INSB_IJNSB_IJSK_SD_EEENSB_IJS1D_S1D_EEES1I_EEENSB_IJNSB_IJSE_NSC_ILi4096EEEEEES1L_NSB_IJSZ_NSC_ILi8192EEEEEEEEEEEEEvEEEENS_8epilogue10collective6detail29Sm90TmaWarpSpecializedAdapterINS27_15DefaultEpilogueISN_NSB_IJNSB_IJlllEEESE_SZ_EEES2C_NS26_6thread17LinearCombinationISN_Li1EffLNS2D_9ScaleType4KindE0ELNS_15FloatRoundStyleE2ESN_EENS_4gemm15EpilogueDefaultEEEEEvvEEEEvNT_6ParamsE)
        /*0008*/ 	.word	0x000000ff


	//----- nvinfo : EIATTR_FRAME_SIZE
	.align		4
.L_12:
        /*000c*/ 	.byte	0x04, 0x11
        /*000e*/ 	.short	(.L_14 - .L_13)
	.align		4
.L_13:
        /*0010*/ 	.word	index@(_ZN7cutlass13device_kernelINS_4conv6kernel13ConvUniversalINS1_16ConvProblemShapeILNS1_8OperatorE1ELi2EEENS1_10collective14CollectiveConvINS1_46MainloopSm90TmaGmmaWarpSpecializedImplicitGemmILS5_1ELi4ELi2EN4cute5tupleIJNSA_1CILi2EEENSC_ILi1EEESE_EEENS1_36KernelImplicitTmaWarpSpecializedSm90ELi1EEENSB_IJNSC_ILi256EEENSC_ILi128EEENSB_IJNSC_ILi64EEEEEEEEENS_6half_tESN_NSA_8TiledMMAINSA_8MMA_AtomIJNSA_4SM904GMMA26MMA_64x128x16_F32F16F16_SSILNSR_5MajorE0ELST_1ELNSR_7ScaleInE1ELSU_1EEEEEENSA_6LayoutINSB_IJSE_SE_SE_EEENSB_IJNSC_ILi0EEESZ_SZ_EEEEENSB_IJNSA_10UnderscoreES12_S12_EEEEENS7_6detail26Sm90ImplicitGemmTileTraitsINSA_20SM90_TMA_LOAD_IM2COLENSA_14ComposedLayoutINSA_7SwizzleILi3ELi4ELi3EEENSA_18smem_ptr_flag_bitsILi16EEENSX_INSB_IJNSB_IJNSC_ILi8EEENSC_ILi32EEEEEENSB_IJSK_SE_EEENSB_IJSE_NSC_ILi4EEEEEEEEENSB_IJNSB_IJSK_NSC_ILi512EEEEEENSB_IJSE_SZ_EEENSB_IJSZ_NSC_ILi16384EEEEEEEEEEEEEvEENS16_INSA_23SM90_TMA_LOAD_MULTICASTENS18_IS1A_S1C_NSX_INSB_IJNSB_IJSK_SD_EEENSB_IJS1D_S1D_EEES1I_EEENSB_IJNSB_IJSE_NSC_ILi4096EEEEEES1L_NSB_IJSZ_NSC_ILi8192EEEEEEEEEEEEEvEEEENS_8epilogue10collective6detail29Sm90TmaWarpSpecializedAdapterINS27_15DefaultEpilogueISN_NSB_IJNSB_IJlllEEESE_SZ_EEES2C_NS26_6thread17LinearCombinationISN_Li1EffLNS2D_9ScaleType4KindE0ELNS_15FloatRoundStyleE2ESN_EENS_4gemm15EpilogueDefaultEEEEEvvEEEEvNT_6ParamsE)
        /*0014*/ 	.word	0x000003f0


	//----- nvinfo : EIATTR_MIN_STACK_SIZE
	.align		4
.L_14:
        /*0018*/ 	.byte	0x04, 0x12
        /*001a*/ 	.short	(.L_16 - .L_15)
	.align		4
.L_15:
        /*001c*/ 	.word	index@(_ZN7cutlass13device_kernelINS_4conv6kernel13ConvUniversalINS1_16ConvProblemShapeILNS1_8OperatorE1ELi2EEENS1_10collective14CollectiveConvINS1_46MainloopSm90TmaGmmaWarpSpecializedImplicitGemmILS5_1ELi4ELi2EN4cute5tupleIJNSA_1CILi2EEENSC_ILi1EEESE_EEENS1_36KernelImplicitTmaWarpSpecializedSm90ELi1EEENSB_IJNSC_ILi256EEENSC_ILi128EEENSB_IJNSC_ILi64EEEEEEEEENS_6half_tESN_NSA_8TiledMMAINSA_8MMA_AtomIJNSA_4SM904GMMA26MMA_64x128x16_F32F16F16_SSILNSR_5MajorE0ELST_1ELNSR_7ScaleInE1ELSU_1EEEEEENSA_6LayoutINSB_IJSE_SE_SE_EEENSB_IJNSC_ILi0EEESZ_SZ_EEEEENSB_IJNSA_10UnderscoreES12_S12_EEEEENS7_6detail26Sm90ImplicitGemmTileTraitsINSA_20SM90_TMA_LOAD_IM2COLENSA_14ComposedLayoutINSA_7SwizzleILi3ELi4ELi3EEENSA_18smem_ptr_flag_bitsILi16EEENSX_INSB_IJNSB_IJNSC_ILi8EEENSC_ILi32EEEEEENSB_IJSK_SE_EEENSB_IJSE_NSC_ILi4EEEEEEEEENSB_IJNSB_IJSK_NSC_ILi512EEEEEENSB_IJSE_SZ_EEENSB_IJSZ_NSC_ILi16384EEEEEEEEEEEEEvEENS16_INSA_23SM90_TMA_LOAD_MULTICASTENS18_IS1A_S1C_NSX_INSB_IJNSB_IJSK_SD_EEENSB_IJS1D_S1D_EEES1I_EEENSB_IJNSB_IJSE_NSC_ILi4096EEEEEES1L_NSB_IJSZ_NSC_ILi8192EEEEEEEEEEEEEvEEEENS_8epilogue10collective6detail29Sm90TmaWarpSpecializedAdapterINS27_15DefaultEpilogueISN_NSB_IJNSB_IJlllEEESE_SZ_EEES2C_NS26_6thread17LinearCombinationISN_Li1EffLNS2D_9ScaleType4KindE0ELNS_15FloatRoundStyleE2ESN_EENS_4gemm15EpilogueDefaultEEEEEvvEEEEvNT_6ParamsE)
        /*0020*/ 	.word	0x000003f0
.L_16:


//--------------------- .nv.compat                --------------------------
	.section	.nv.compat,"",@"SHT_CUDA_COMPAT_INFO"
	.align	4
        /*0000*/ 	.byte	0x02, 0x09, 0x01, 0x00, 0x02, 0x02, 0x04, 0x00, 0x02, 0x05, 0x05, 0x00, 0x03, 0x07, 0x01, 0x01
        /*0010*/ 	.byte	0x02, 0x03, 0x01, 0x00, 0x02, 0x06, 0x01, 0x00, 0x04, 0x0b, 0x08, 0x00, 0x00, 0x00, 0x00, 0x00
        /*0020*/ 	.byte	0x00, 0x00, 0x00, 0x00


//--------------------- .nv.info._ZN7cutlass13device_kernelINS_4conv6kernel13ConvUniversalINS1_16ConvProblemShapeILNS1_8OperatorE1ELi2EEENS1_10collective14CollectiveConvINS1_46MainloopSm90TmaGmmaWarpSpecializedImplicitGemmILS5_1ELi4ELi2EN4cute5tupleIJNSA_1CILi2EEENSC_ILi1EEESE_EEENS1_36KernelImplicitTmaWarpSpecializedSm90ELi1EEENSB_IJNSC_ILi256EEENSC_ILi128EEENSB_IJNSC_ILi64EEEEEEEEENS_6half_tESN_NSA_8TiledMMAINSA_8MMA_AtomIJNSA_4SM904GMMA26MMA_64x128x16_F32F16F16_SSILNSR_5MajorE0ELST_1ELNSR_7ScaleInE1ELSU_1EEEEEENSA_6LayoutINSB_IJSE_SE_SE_EEENSB_IJNSC_ILi0EEESZ_SZ_EEEEENSB_IJNSA_10UnderscoreES12_S12_EEEEENS7_6detail26Sm90ImplicitGemmTileTraitsINSA_20SM90_TMA_LOAD_IM2COLENSA_14ComposedLayoutINSA_7SwizzleILi3ELi4ELi3EEENSA_18smem_ptr_flag_bitsILi16EEENSX_INSB_IJNSB_IJNSC_ILi8EEENSC_ILi32EEEEEENSB_IJSK_SE_EEENSB_IJSE_NSC_ILi4EEEEEEEEENSB_IJNSB_IJSK_NSC_ILi512EEEEEENSB_IJSE_SZ_EEENSB_IJSZ_NSC_ILi16384EEEEEEEEEEEEEvEENS16_INSA_23SM90_TMA_LOAD_MULTICASTENS18_IS1A_S1C_NSX_INSB_IJNSB_IJSK_SD_EEENSB_IJS1D_S1D_EEES1I_EEENSB_IJNSB_IJSE_NSC_ILi4096EEEEEES1L_NSB_IJSZ_NSC_ILi8192EEEEEEEEEEEEEvEEEENS_8epilogue10collective6detail29Sm90TmaWarpSpecializedAdapterINS27_15DefaultEpilogueISN_NSB_IJNSB_IJlllEEESE_SZ_EEES2C_NS26_6thread17LinearCombinationISN_Li1EffLNS2D_9ScaleType4KindE0ELNS_15FloatRoundStyleE2ESN_EENS_4gemm15EpilogueDefaultEEEEEvvEEEEvNT_6ParamsE --------------------------
	.section	.nv.info._ZN7cutlass13device_kernelINS_4conv6kernel13ConvUniversalINS1_16ConvProblemShapeILNS1_8OperatorE1ELi2EEENS1_10collective14CollectiveConvINS1_46MainloopSm90TmaGmmaWarpSpecializedImplicitGemmILS5_1ELi4ELi2EN4cute5tupleIJNSA_1CILi2EEENSC_ILi1EEESE_EEENS1_36KernelImplicitTmaWarpSpecializedSm90ELi1EEENSB_IJNSC_ILi256EEENSC_ILi128EEENSB_IJNSC_ILi64EEEEEEEEENS_6half_tESN_NSA_8TiledMMAINSA_8MMA_AtomIJNSA_4SM904GMMA26MMA_64x128x16_F32F16F16_SSILNSR_5MajorE0ELST_1ELNSR_7ScaleInE1ELSU_1EEEEEENSA_6LayoutINSB_IJSE_SE_SE_EEENSB_IJNSC_ILi0EEESZ_SZ_EEEEENSB_IJNSA_10UnderscoreES12_S12_EEEEENS7_6detail26Sm90ImplicitGemmTileTraitsINSA_20SM90_TMA_LOAD_IM2COLENSA_14ComposedLayoutINSA_7SwizzleILi3ELi4ELi3EEENSA_18smem_ptr_flag_bitsILi16EEENSX_INSB_IJNSB_IJNSC_ILi8EEENSC_ILi32EEEEEENSB_IJSK_SE_EEENSB_IJSE_NSC_ILi4EEEEEEEEENSB_IJNSB_IJSK_NSC_ILi512EEEEEENSB_IJSE_SZ_EEENSB_IJSZ_NSC_ILi16384EEEEEEEEEEEEEvEENS16_INSA_23SM90_TMA_LOAD_MULTICASTENS18_IS1A_S1C_NSX_INSB_IJNSB_IJSK_SD_EEENSB_IJS1D_S1D_EEES1I_EEENSB_IJNSB_IJSE_NSC_ILi4096EEEEEES1L_NSB_IJSZ_NSC_ILi8192EEEEEEEEEEEEEvEEEENS_8epilogue10collective6detail29Sm90TmaWarpSpecializedAdapterINS27_15DefaultEpilogueISN_NSB_IJNSB_IJlllEEESE_SZ_EEES2C_NS26_6thread17LinearCombinationISN_Li1EffLNS2D_9ScaleType4KindE0ELNS_15FloatRoundStyleE2ESN_EENS_4gemm15EpilogueDefaultEEEEEvvEEEEvNT_6ParamsE,"",@"SHT_CUDA_INFO"
	.sectionflags	@""
	.align	4


	//----- nvinfo : EIATTR_CUDA_API_VERSION
	.align		4
        /*0000*/ 	.byte	0x04, 0x37
        /*0002*/ 	.short	(.L_18 - .L_17)
.L_17:
        /*0004*/ 	.word	0x00000082


	//----- nvinfo : EIATTR_KPARAM_INFO
	.align		4
.L_18:
        /*0008*/ 	.byte	0x04, 0x17
        /*000a*/ 	.short	(.L_20 - .L_19)
.L_19:
        /*000c*/ 	.word	0x00000000
        /*0010*/ 	.short	0x0000
        /*0012*/ 	.short	0x0070
        /*0014*/ 	.byte	0x00, 0xf0, 0x01, 0x0e


	//----- nvinfo : EIATTR_SPARSE_MMA_MASK
	.align		4
.L_20:
        /*0018*/ 	.byte	0x03, 0x50
        /*001a*/ 	.short	0x0000


	//----- nvinfo : EIATTR_MAXREG_COUNT
	.align		4
        /*001c*/ 	.byte	0x03, 0x1b
        /*001e*/ 	.short	0x00ff


	//----- nvinfo : EIATTR_NUM_BARRIERS
	.align		4
        /*0020*/ 	.byte	0x02, 0x4c
        /*0022*/ 	.byte	0x01
	.zero		1


	//----- nvinfo : EIATTR_ANNOTATIONS
	.align		4
        /*0024*/ 	.byte	0x04, 0x55
        /*0026*/ 	.short	(.L_22 - .L_21)


	//   ....[0]....
.L_21:
        /*0028*/ 	.word	0x00000001
        /*002c*/ 	.byte	0xb0, 0x0a, 0x00, 0x00, 0x01, 0x00, 0x00, 0x00, 0xf0, 0x0a, 0x00, 0x00, 0x01, 0x00, 0x00, 0x00
        /* <DEDUP_REMOVED lines=372> */
        /*177c*/ 	.byte	0xe0, 0x22, 0x01, 0x00, 0x01, 0x00, 0x00, 0x00, 0xc0, 0x25, 0x01, 0x00


	//----- nvinfo : EIATTR_MERCURY_ISA_VERSION
	.align		4
.L_22:
        /*1788*/ 	.byte	0x03, 0x5f
        /*178a*/ 	.short	0x0101


	//----- nvinfo : EIATTR_COOP_GROUP_MASK_REGIDS
	.align		4
        /*178c*/ 	.byte	0x04, 0x29
        /*178e*/ 	.short	(.L_24 - .L_23)


	//   ....[0]....
.L_23:
        /*1790*/ 	.word	0xffffffff


	//   ....[1]....
        /*1794*/ 	.word	0xffffffff


	//   ....[2]....
        /*1798*/ 	.word	0xffffffff


	//   ....[3]....
        /*179c*/ 	.word	0xffffffff


	//----- nvinfo : EIATTR_COOP_GROUP_INSTR_OFFSETS
	.align		4
.L_24:
        /*17a0*/ 	.byte	0x04, 0x28
        /*17a2*/ 	.short	(.L_26 - .L_25)


	//   ....[0]....
.L_25:
        /*17a4*/ 	.word	0x00000080


	//   ....[1]....
        /*17a8*/ 	.word	0x000000b0


	//   ....[2]....
        /*17ac*/ 	.word	0x000001b0


	//   ....[3]....
        /*17b0*/ 	.word	0x000006d0


	//----- nvinfo : EIATTR_MBARRIER_INSTR_OFFSETS
	.align		4
.L_26:
        /*17b4*/ 	.byte	0x04, 0x39
        /*17b6*/ 	.short	(.L_28 - .L_27)


	//   ....[0]....
.L_27:
        /*17b8*/ 	.word	0x000003c0
        /*17bc*/ 	.word	0x000000ff
        /*17c0*/ 	.word	0x00030000
        /*17c4*/ 	.short	0x0100
        /*17c6*/ 	.byte	0x0a
	.zero		1


	//   ....[1]....
        /*17c8*/ 	.word	0x000003d0
        /*17cc*/ 	.word	0x000000ff
        /*17d0*/ 	.word	0x00030020
        /*17d4*/ 	.short	0x0100
        /*17d6*/ 	.byte	0x0a
	.zero		1


	//   ....[2]....
        /*17d8*/ 	.word	0x000003e0
        /*17dc*/ 	.word	0x000000ff
        /*17e0*/ 	.word	0x00030008
        /*17e4*/ 	.short	0x0100
        /*17e6*/ 	.byte	0x0a
	.zero		1


	//   ....[3]....
        /*17e8*/ 	.word	0x000003f0
        /*17ec*/ 	.word	0x000000ff
        /*17f0*/ 	.word	0x00030028
        /*17f4*/ 	.short	0x0100
        /*17f6*/ 	.byte	0x0a
	.zero		1


	//   ....[4]....
        /*17f8*/ 	.word	0x00000400
        /*17fc*/ 	.word	0x000000ff
        /*1800*/ 	.word	0x00030010
        /*1804*/ 	.short	0x0100
        /*1806*/ 	.byte	0x0a
	.zero		1


	//   ....[5]....
        /*1808*/ 	.word	0x00000410
        /*180c*/ 	.word	0x000000ff
        /*1810*/ 	.word	0x00030030
        /*1814*/ 	.short	0x0100
        /*1816*/ 	.byte	0x0a
	.zero		1


	//   ....[6]....
        /*1818*/ 	.word	0x00000420
        /*181c*/ 	.word	0x000000ff
        /*1820*/ 	.word	0x00030018
        /*1824*/ 	.short	0x0100
        /*1826*/ 	.byte	0x0a
	.zero		1


	//   ....[7]....
        /*1828*/ 	.word	0x00000430
        /*182c*/ 	.word	0x000000ff
        /*1830*/ 	.word	0x00030038
        /*1834*/ 	.short	0x0100
        /*1836*/ 	.byte	0x0a
	.zero		1


	//   ....[8]....
        /*1838*/ 	.word	0x00001590
        /*183c*/ 	.word	0x00000003
        /*1840*/ 	.word	0x00030000
        /*1844*/ 	.short	0x010a
        /*1846*/ 	.byte	0x3f
	.zero		1


	//   ....[9]....
        /*1848*/ 	.word	0x000039d0
        /*184c*/ 	.word	0x00000000
        /*1850*/ 	.word	0x00030000
        /*1854*/ 	.short	0x010a
        /*1856*/ 	.byte	0x3f
	.zero		1


	//   ....[10]....
        /*1858*/ 	.word	0x00006290
        /*185c*/ 	.word	0x00000000
        /*1860*/ 	.word	0x00000000
        /*1864*/ 	.short	0x0101
        /*1866*/ 	.byte	0x3f
	.zero		1


	//   ....[11]....
        /*1868*/ 	.word	0x000064a0
        /*186c*/ 	.word	0x00000005
        /*1870*/ 	.word	0x00000000
        /*1874*/ 	.short	0x0101
        /*1876*/ 	.byte	0x3f
	.zero		1


	//   ....[12]....
        /*1878*/ 	.word	0x00016660
        /*187c*/ 	.word	0x00000011
        /*1880*/ 	.word	0x00030020
        /*1884*/ 	.short	0x010a
        /*1886*/ 	.byte	0x3f
	.zero		1


	//   ....[13]....
        /*1888*/ 	.word	0x00016d80
        /*188c*/ 	.word	0x00000003
        /*1890*/ 	.word	0x00000000
        /*1894*/ 	.short	0x010a
        /*1896*/ 	.byte	0x3f
	.zero		1


	//   ....[14]....
        /*1898*/ 	.word	0x00016e50
        /*189c*/ 	.word	0x00000003
        /*18a0*/ 	.word	0x00000000
        /*18a4*/ 	.short	0x010a
        /*18a6*/ 	.byte	0x3f
	.zero		1


	//   ....[15]....
        /*18a8*/ 	.word	0x00016f20
        /*18ac*/ 	.word	0x00000003
        /*18b0*/ 	.word	0x00000000
        /*18b4*/ 	.short	0x010a
        /*18b6*/ 	.byte	0x3f
	.zero		1


	//   ....[16]....
        /*18b8*/ 	.word	0x00016ff0
        /*18bc*/ 	.word	0x00000003
        /*18c0*/ 	.word	0x00000000
        /*18c4*/ 	.short	0x010a
        /*18c6*/ 	.byte	0x3f
	.zero		1


	//----- nvinfo : EIATTR_NUM_MBARRIERS
	.align		4
.L_28:
        /*18c8*/ 	.byte	0x03, 0x38
        /*18ca*/ 	.short	0x0008


	//----- nvinfo : EIATTR_EXIT_INSTR_OFFSETS
	.align		4
        /*18cc*/ 	.byte	0x04, 0x1c
        /*18ce*/ 	.short	(.L_30 - .L_29)


	//   ....[0]....
.L_29:
        /*18d0*/ 	.word	0x00000aa0


	//   ....[1]....
        /*18d4*/ 	.word	0x000066f0


	//   ....[2]....
        /*18d8*/ 	.word	0x00011a60


	//   ....[3]....
        /*18dc*/ 	.word	0x00011aa0


	//   ....[4]....
        /*18e0*/ 	.word	0x000163f0


	//   ....[5]....
        /*18e4*/ 	.word	0x00016430


	//   ....[6]....
        /*18e8*/ 	.word	0x00016450


	//   ....[7]....
        /*18ec*/ 	.word	0x00016c50


	//   ....[8]....
        /*18f0*/ 	.word	0x00017020


	//----- nvinfo : EIATTR_MAX_THREADS
	.align		4
.L_30:
        /*18f4*/ 	.byte	0x04, 0x05
        /*18f6*/ 	.short	(.L_32 - .L_31)
.L_31:
        /*18f8*/ 	.word	0x00000100
        /*18fc*/ 	.word	0x00000001
        /*1900*/ 	.word	0x00000001


	//----- nvinfo : EIATTR_CRS_STACK_SIZE
	.align		4
.L_32:
        /*1904*/ 	.byte	0x04, 0x1e
        /*1906*/ 	.short	(.L_34 - .L_33)
.L_33:
        /*1908*/ 	.word	0x00000000


	//----- nvinfo : EIATTR_CBANK_PARAM_SIZE
	.align		4
.L_34:
        /*190c*/ 	.byte	0x03, 0x19
        /*190e*/ 	.short	0x03f0


	//----- nvinfo : EIATTR_PARAM_CBANK
	.align		4
        /*1910*/ 	.byte	0x04, 0x0a
        /*1912*/ 	.short	(.L_36 - .L_35)
	.align		4
.L_35:
        /*1914*/ 	.word	index@(.nv.constant0._ZN7cutlass13device_kernelINS_4conv6kernel13ConvUniversalINS1_16ConvProblemShapeILNS1_8OperatorE1ELi2EEENS1_10collective14CollectiveConvINS1_46MainloopSm90TmaGmmaWarpSpecializedImplicitGemmILS5_1ELi4ELi2EN4cute5tupleIJNSA_1CILi2EEENSC_ILi1EEESE_EEENS1_36KernelImplicitTmaWarpSpecializedSm90ELi1EEENSB_IJNSC_ILi256EEENSC_ILi128EEENSB_IJNSC_ILi64EEEEEEEEENS_6half_tESN_NSA_8TiledMMAINSA_8MMA_AtomIJNSA_4SM904GMMA26MMA_64x128x16_F32F16F16_SSILNSR_5MajorE0ELST_1ELNSR_7ScaleInE1ELSU_1EEEEEENSA_6LayoutINSB_IJSE_SE_SE_EEENSB_IJNSC_ILi0EEESZ_SZ_EEEEENSB_IJNSA_10UnderscoreES12_S12_EEEEENS7_6detail26Sm90ImplicitGemmTileTraitsINSA_20SM90_TMA_LOAD_IM2COLENSA_14ComposedLayoutINSA_7SwizzleILi3ELi4ELi3EEENSA_18smem_ptr_flag_bitsILi16EEENSX_INSB_IJNSB_IJNSC_ILi8EEENSC_ILi32EEEEEENSB_IJSK_SE_EEENSB_IJSE_NSC_ILi4EEEEEEEEENSB_IJNSB_IJSK_NSC_ILi512EEEEEENSB_IJSE_SZ_EEENSB_IJSZ_NSC_ILi16384EEEEEEEEEEEEEvEENS16_INSA_23SM90_TMA_LOAD_MULTICASTENS18_IS1A_S1C_NSX_INSB_IJNSB_IJSK_SD_EEENSB_IJS1D_S1D_EEES1I_EEENSB_IJNSB_IJSE_NSC_ILi4096EEEEEES1L_NSB_IJSZ_NSC_ILi8192EEEEEEEEEEEEEvEEEENS_8epilogue10collective6detail29Sm90TmaWarpSpecializedAdapterINS27_15DefaultEpilogueISN_NSB_IJNSB_IJlllEEESE_SZ_EEES2C_NS26_6thread17LinearCombinationISN_Li1EffLNS2D_9ScaleType4KindE0ELNS_15FloatRoundStyleE2ESN_EENS_4gemm15EpilogueDefaultEEEEEvvEEEEvNT_6ParamsE)
        /*1918*/ 	.short	0x0210
        /*191a*/ 	.short	0x03f0


	//----- nvinfo : EIATTR_SW_WAR
	.align		4
.L_36:
        /*191c*/ 	.byte	0x04, 0x36
        /*191e*/ 	.short	(.L_38 - .L_37)
.L_37:
        /*1920*/ 	.word	0x00000008
.L_38:


//--------------------- .nv.callgraph             --------------------------
	.section	.nv.callgraph,"",@"SHT_CUDA_CALLGRAPH"
	.align	4
	.sectionentsize	8
	.align		4
        /*0000*/ 	.word	0x00000000
	.align		4
        /*0004*/ 	.word	0xffffffff
	.align		4
        /*0008*/ 	.word	0x00000000
	.align		4
        /*000c*/ 	.word	0xfffffffe
	.align		4
        /*0010*/ 	.word	0x00000000
	.align		4
        /*0014*/ 	.word	0xfffffffd
	.align		4
        /*0018*/ 	.word	0x00000000
	.align		4
        /*001c*/ 	.word	0xfffffffc


//--------------------- .nv.constant4             --------------------------
	.section	.nv.constant4,"a",@progbits
	.align	8
	.align		8
.nv.constant4:
        /*0000*/ 	.dword	_ZN39_INTERNAL_8c62fc2a_4_k_cu_380f1d19_27824cuda3std3__45__cpo5beginE
	.align		8
        /*0008*/ 	.dword	_ZN39_INTERNAL_8c62fc2a_4_k_cu_380f1d19_27824cuda3std3__45__cpo3endE
	.align		8
        /*0010*/ 	.dword	_ZN39_INTERNAL_8c62fc2a_4_k_cu_380f1d19_27824cuda3std3__45__cpo6cbeginE
	.align		8
        /*0018*/ 	.dword	_ZN39_INTERNAL_8c62fc2a_4_k_cu_380f1d19_27824cuda3std3__45__cpo4cendE
	.align		8
        /*0020*/ 	.dword	_ZN39_INTERNAL_8c62fc2a_4_k_cu_380f1d19_27824cuda3std3__441_GLOBAL__N__8c62fc2a_4_k_cu_380f1d19_27826ignoreE
	.align		8
        /*0028*/ 	.dword	_ZN39_INTERNAL_8c62fc2a_4_k_cu_380f1d19_27824cuda3std3__419piecewise_constructE
	.align		8
        /*0030*/ 	.dword	_ZN39_INTERNAL_8c62fc2a_4_k_cu_380f1d19_27824cuda3std3__48in_placeE
	.align		8
        /*0038*/ 	.dword	_ZN39_INTERNAL_8c62fc2a_4_k_cu_380f1d19_27824cuda3std6ranges3__45__cpo4swapE
	.align		8
        /*0040*/ 	.dword	_ZN39_INTERNAL_8c62fc2a_4_k_cu_380f1d19_27824cuda3std6ranges3__45__cpo9iter_moveE
	.align		8
        /*0048*/ 	.dword	_ZN39_INTERNAL_8c62fc2a_4_k_cu_380f1d19_27824cute7productE
	.align		8
        /*0050*/ 	.dword	_ZN39_INTERNAL_8c62fc2a_4_k_cu_380f1d19_27824cute1_E


//--------------------- .text._ZN7cutlass13device_kernelINS_4conv6kernel13ConvUniversalINS1_16ConvProblemShapeILNS1_8OperatorE1ELi2EEENS1_10collective14CollectiveConvINS1_46MainloopSm90TmaGmmaWarpSpecializedImplicitGemmILS5_1ELi4ELi2EN4cute5tupleIJNSA_1CILi2EEENSC_ILi1EEESE_EEENS1_36KernelImplicitTmaWarpSpecializedSm90ELi1EEENSB_IJNSC_ILi256EEENSC_ILi128EEENSB_IJNSC_ILi64EEEEEEEEENS_6half_tESN_NSA_8TiledMMAINSA_8MMA_AtomIJNSA_4SM904GMMA26MMA_64x128x16_F32F16F16_SSILNSR_5MajorE0ELST_1ELNSR_7ScaleInE1ELSU_1EEEEEENSA_6LayoutINSB_IJSE_SE_SE_EEENSB_IJNSC_ILi0EEESZ_SZ_EEEEENSB_IJNSA_10UnderscoreES12_S12_EEEEENS7_6detail26Sm90ImplicitGemmTileTraitsINSA_20SM90_TMA_LOAD_IM2COLENSA_14ComposedLayoutINSA_7SwizzleILi3ELi4ELi3EEENSA_18smem_ptr_flag_bitsILi16EEENSX_INSB_IJNSB_IJNSC_ILi8EEENSC_ILi32EEEEEENSB_IJSK_SE_EEENSB_IJSE_NSC_ILi4EEEEEEEEENSB_IJNSB_IJSK_NSC_ILi512EEEEEENSB_IJSE_SZ_EEENSB_IJSZ_NSC_ILi16384EEEEEEEEEEEEEvEENS16_INSA_23SM90_TMA_LOAD_MULTICASTENS18_IS1A_S1C_NSX_INSB_IJNSB_IJSK_SD_EEENSB_IJS1D_S1D_EEES1I_EEENSB_IJNSB_IJSE_NSC_ILi4096EEEEEES1L_NSB_IJSZ_NSC_ILi8192EEEEEEEEEEEEEvEEEENS_8epilogue10collective6detail29Sm90TmaWarpSpecializedAdapterINS27_15DefaultEpilogueISN_NSB_IJNSB_IJlllEEESE_SZ_EEES2C_NS26_6thread17LinearCombinationISN_Li1EffLNS2D_9ScaleType4KindE0ELNS_15FloatRoundStyleE2ESN_EENS_4gemm15EpilogueDefaultEEEEEvvEEEEvNT_6ParamsE --------------------------
	.section	.text._ZN7cutlass13device_kernelINS_4conv6kernel13ConvUniversalINS1_16ConvProblemShapeILNS1_8OperatorE1ELi2EEENS1_10collective14CollectiveConvINS1_46MainloopSm90TmaGmmaWarpSpecializedImplicitGemmILS5_1ELi4ELi2EN4cute5tupleIJNSA_1CILi2EEENSC_ILi1EEESE_EEENS1_36KernelImplicitTmaWarpSpecializedSm90ELi1EEENSB_IJNSC_ILi256EEENSC_ILi128EEENSB_IJNSC_ILi64EEEEEEEEENS_6half_tESN_NSA_8TiledMMAINSA_8MMA_AtomIJNSA_4SM904GMMA26MMA_64x128x16_F32F16F16_SSILNSR_5MajorE0ELST_1ELNSR_7ScaleInE1ELSU_1EEEEEENSA_6LayoutINSB_IJSE_SE_SE_EEENSB_IJNSC_ILi0EEESZ_SZ_EEEEENSB_IJNSA_10UnderscoreES12_S12_EEEEENS7_6detail26Sm90ImplicitGemmTileTraitsINSA_20SM90_TMA_LOAD_IM2COLENSA_14ComposedLayoutINSA_7SwizzleILi3ELi4ELi3EEENSA_18smem_ptr_flag_bitsILi16EEENSX_INSB_IJNSB_IJNSC_ILi8EEENSC_ILi32EEEEEENSB_IJSK_SE_EEENSB_IJSE_NSC_ILi4EEEEEEEEENSB_IJNSB_IJSK_NSC_ILi512EEEEEENSB_IJSE_SZ_EEENSB_IJSZ_NSC_ILi16384EEEEEEEEEEEEEvEENS16_INSA_23SM90_TMA_LOAD_MULTICASTENS18_IS1A_S1C_NSX_INSB_IJNSB_IJSK_SD_EEENSB_IJS1D_S1D_EEES1I_EEENSB_IJNSB_IJSE_NSC_ILi4096EEEEEES1L_NSB_IJSZ_NSC_ILi8192EEEEEEEEEEEEEvEEEENS_8epilogue10collective6detail29Sm90TmaWarpSpecializedAdapterINS27_15DefaultEpilogueISN_NSB_IJNSB_IJlllEEESE_SZ_EEES2C_NS26_6thread17LinearCombinationISN_Li1EffLNS2D_9ScaleType4KindE0ELNS_15FloatRoundStyleE2ESN_EENS_4gemm15EpilogueDefaultEEEEEvvEEEEvNT_6ParamsE,"ax",@progbits
	.align	128
.text._ZN7cutlass13device_kernelINS_4conv6kernel13ConvUniversalINS1_16ConvProblemShapeILNS1_8OperatorE1ELi2EEENS1_10collective14CollectiveConvINS1_46MainloopSm90TmaGmmaWarpSpecializedImplicitGemmILS5_1ELi4ELi2EN4cute5tupleIJNSA_1CILi2EEENSC_ILi1EEESE_EEENS1_36KernelImplicitTmaWarpSpecializedSm90ELi1EEENSB_IJNSC_ILi256EEENSC_ILi128EEENSB_IJNSC_ILi64EEEEEEEEENS_6half_tESN_NSA_8TiledMMAINSA_8MMA_AtomIJNSA_4SM904GMMA26MMA_64x128x16_F32F16F16_SSILNSR_5MajorE0ELST_1ELNSR_7ScaleInE1ELSU_1EEEEEENSA_6LayoutINSB_IJSE_SE_SE_EEENSB_IJNSC_ILi0EEESZ_SZ_EEEEENSB_IJNSA_10UnderscoreES12_S12_EEEEENS7_6detail26Sm90ImplicitGemmTileTraitsINSA_20SM90_TMA_LOAD_IM2COLENSA_14ComposedLayoutINSA_7SwizzleILi3ELi4ELi3EEENSA_18smem_ptr_flag_bitsILi16EEENSX_INSB_IJNSB_IJNSC_ILi8EEENSC_ILi32EEEEEENSB_IJSK_SE_EEENSB_IJSE_NSC_ILi4EEEEEEEEENSB_IJNSB_IJSK_NSC_ILi512EEEEEENSB_IJSE_SZ_EEENSB_IJSZ_NSC_ILi16384EEEEEEEEEEEEEvEENS16_INSA_23SM90_TMA_LOAD_MULTICASTENS18_IS1A_S1C_NSX_INSB_IJNSB_IJSK_SD_EEENSB_IJS1D_S1D_EEES1I_EEENSB_IJNSB_IJSE_NSC_ILi4096EEEEEES1L_NSB_IJSZ_NSC_ILi8192EEEEEEEEEEEEEvEEEENS_8epilogue10collective6detail29Sm90TmaWarpSpecializedAdapterINS27_15DefaultEpilogueISN_NSB_IJNSB_IJlllEEESE_SZ_EEES2C_NS26_6thread17LinearCombinationISN_Li1EffLNS2D_9ScaleType4KindE0ELNS_15FloatRoundStyleE2ESN_EENS_4gemm15EpilogueDefaultEEEEEvvEEEEvNT_6ParamsE:
        .type           _ZN7cutlass13device_kernelINS_4conv6kernel13ConvUniversalINS1_16ConvProblemShapeILNS1_8OperatorE1ELi2EEENS1_10collective14CollectiveConvINS1_46MainloopSm90TmaGmmaWarpSpecializedImplicitGemmILS5_1ELi4ELi2EN4cute5tupleIJNSA_1CILi2EEENSC_ILi1EEESE_EEENS1_36KernelImplicitTmaWarpSpecializedSm90ELi1EEENSB_IJNSC_ILi256EEENSC_ILi128EEENSB_IJNSC_ILi64EEEEEEEEENS_6half_tESN_NSA_8TiledMMAINSA_8MMA_AtomIJNSA_4SM904GMMA26MMA_64x128x16_F32F16F16_SSILNSR_5MajorE0ELST_1ELNSR_7ScaleInE1ELSU_1EEEEEENSA_6LayoutINSB_IJSE_SE_SE_EEENSB_IJNSC_ILi0EEESZ_SZ_EEEEENSB_IJNSA_10UnderscoreES12_S12_EEEEENS7_6detail26Sm90ImplicitGemmTileTraitsINSA_20SM90_TMA_LOAD_IM2COLENSA_14ComposedLayoutINSA_7SwizzleILi3ELi4ELi3EEENSA_18smem_ptr_flag_bitsILi16EEENSX_INSB_IJNSB_IJNSC_ILi8EEENSC_ILi32EEEEEENSB_IJSK_SE_EEENSB_IJSE_NSC_ILi4EEEEEEEEENSB_IJNSB_IJSK_NSC_ILi512EEEEEENSB_IJSE_SZ_EEENSB_IJSZ_NSC_ILi16384EEEEEEEEEEEEEvEENS16_INSA_23SM90_TMA_LOAD_MULTICASTENS18_IS1A_S1C_NSX_INSB_IJNSB_IJSK_SD_EEENSB_IJS1D_S1D_EEES1I_EEENSB_IJNSB_IJSE_NSC_ILi4096EEEEEES1L_NSB_IJSZ_NSC_ILi8192EEEEEEEEEEEEEvEEEENS_8epilogue10collective6detail29Sm90TmaWarpSpecializedAdapterINS27_15DefaultEpilogueISN_NSB_IJNSB_IJlllEEESE_SZ_EEES2C_NS26_6thread17LinearCombinationISN_Li1EffLNS2D_9ScaleType4KindE0ELNS_15FloatRoundStyleE2ESN_EENS_4gemm15EpilogueDefaultEEEEEvvEEEEvNT_6ParamsE,@function
        .size           _ZN7cutlass13device_kernelINS_4conv6kernel13ConvUniversalINS1_16ConvProblemShapeILNS1_8OperatorE1ELi2EEENS1_10collective14CollectiveConvINS1_46MainloopSm90TmaGmmaWarpSpecializedImplicitGemmILS5_1ELi4ELi2EN4cute5tupleIJNSA_1CILi2EEENSC_ILi1EEESE_EEENS1_36KernelImplicitTmaWarpSpecializedSm90ELi1EEENSB_IJNSC_ILi256EEENSC_ILi128EEENSB_IJNSC_ILi64EEEEEEEEENS_6half_tESN_NSA_8TiledMMAINSA_8MMA_AtomIJNSA_4SM904GMMA26MMA_64x128x16_F32F16F16_SSILNSR_5MajorE0ELST_1ELNSR_7ScaleInE1ELSU_1EEEEEENSA_6LayoutINSB_IJSE_SE_SE_EEENSB_IJNSC_ILi0EEESZ_SZ_EEEEENSB_IJNSA_10UnderscoreES12_S12_EEEEENS7_6detail26Sm90ImplicitGemmTileTraitsINSA_20SM90_TMA_LOAD_IM2COLENSA_14ComposedLayoutINSA_7SwizzleILi3ELi4ELi3EEENSA_18smem_ptr_flag_bitsILi16EEENSX_INSB_IJNSB_IJNSC_ILi8EEENSC_ILi32EEEEEENSB_IJSK_SE_EEENSB_IJSE_NSC_ILi4EEEEEEEEENSB_IJNSB_IJSK_NSC_ILi512EEEEEENSB_IJSE_SZ_EEENSB_IJSZ_NSC_ILi16384EEEEEEEEEEEEEvEENS16_INSA_23SM90_TMA_LOAD_MULTICASTENS18_IS1A_S1C_NSX_INSB_IJNSB_IJSK_SD_EEENSB_IJS1D_S1D_EEES1I_EEENSB_IJNSB_IJSE_NSC_ILi4096EEEEEES1L_NSB_IJSZ_NSC_ILi8192EEEEEEEEEEEEEvEEEENS_8epilogue10collective6detail29Sm90TmaWarpSpecializedAdapterINS27_15DefaultEpilogueISN_NSB_IJNSB_IJlllEEESE_SZ_EEES2C_NS26_6thread17LinearCombinationISN_Li1EffLNS2D_9ScaleType4KindE0ELNS_15FloatRoundStyleE2ESN_EENS_4gemm15EpilogueDefaultEEEEEvvEEEEvNT_6ParamsE,(.L_x_539 - _ZN7cutlass13device_kernelINS_4conv6kernel13ConvUniversalINS1_16ConvProblemShapeILNS1_8OperatorE1ELi2EEENS1_10collective14CollectiveConvINS1_46MainloopSm90TmaGmmaWarpSpecializedImplicitGemmILS5_1ELi4ELi2EN4cute5tupleIJNSA_1CILi2EEENSC_ILi1EEESE_EEENS1_36KernelImplicitTmaWarpSpecializedSm90ELi1EEENSB_IJNSC_ILi256EEENSC_ILi128EEENSB_IJNSC_ILi64EEEEEEEEENS_6half_tESN_NSA_8TiledMMAINSA_8MMA_AtomIJNSA_4SM904GMMA26MMA_64x128x16_F32F16F16_SSILNSR_5MajorE0ELST_1ELNSR_7ScaleInE1ELSU_1EEEEEENSA_6LayoutINSB_IJSE_SE_SE_EEENSB_IJNSC_ILi0EEESZ_SZ_EEEEENSB_IJNSA_10UnderscoreES12_S12_EEEEENS7_6detail26Sm90ImplicitGemmTileTraitsINSA_20SM90_TMA_LOAD_IM2COLENSA_14ComposedLayoutINSA_7SwizzleILi3ELi4ELi3EEENSA_18smem_ptr_flag_bitsILi16EEENSX_INSB_IJNSB_IJNSC_ILi8EEENSC_ILi32EEEEEENSB_IJSK_SE_EEENSB_IJSE_NSC_ILi4EEEEEEEEENSB_IJNSB_IJSK_NSC_ILi512EEEEEENSB_IJSE_SZ_EEENSB_IJSZ_NSC_ILi16384EEEEEEEEEEEEEvEENS16_INSA_23SM90_TMA_LOAD_MULTICASTENS18_IS1A_S1C_NSX_INSB_IJNSB_IJSK_SD_EEENSB_IJS1D_S1D_EEES1I_EEENSB_IJNSB_IJSE_NSC_ILi4096EEEEEES1L_NSB_IJSZ_NSC_ILi8192EEEEEEEEEEEEEvEEEENS_8epilogue10collective6detail29Sm90TmaWarpSpecializedAdapterINS27_15DefaultEpilogueISN_NSB_IJNSB_IJlllEEESE_SZ_EEES2C_NS26_6thread17LinearCombinationISN_Li1EffLNS2D_9ScaleType4KindE0ELNS_15FloatRoundStyleE2ESN_EENS_4gemm15EpilogueDefaultEEEEEvvEEEEvNT_6ParamsE)
        .other          _ZN7cutlass13device_kernelINS_4conv6kernel13ConvUniversalINS1_16ConvProblemShapeILNS1_8OperatorE1ELi2EEENS1_10collective14CollectiveConvINS1_46MainloopSm90TmaGmmaWarpSpecializedImplicitGemmILS5_1ELi4ELi2EN4cute5tupleIJNSA_1CILi2EEENSC_ILi1EEESE_EEENS1_36KernelImplicitTmaWarpSpecializedSm90ELi1EEENSB_IJNSC_ILi256EEENSC_ILi128EEENSB_IJNSC_ILi64EEEEEEEEENS_6half_tESN_NSA_8TiledMMAINSA_8MMA_AtomIJNSA_4SM904GMMA26MMA_64x128x16_F32F16F16_SSILNSR_5MajorE0ELST_1ELNSR_7ScaleInE1ELSU_1EEEEEENSA_6LayoutINSB_IJSE_SE_SE_EEENSB_IJNSC_ILi0EEESZ_SZ_EEEEENSB_IJNSA_10UnderscoreES12_S12_EEEEENS7_6detail26Sm90ImplicitGemmTileTraitsINSA_20SM90_TMA_LOAD_IM2COLENSA_14ComposedLayoutINSA_7SwizzleILi3ELi4ELi3EEENSA_18smem_ptr_flag_bitsILi16EEENSX_INSB_IJNSB_IJNSC_ILi8EEENSC_ILi32EEEEEENSB_IJSK_SE_EEENSB_IJSE_NSC_ILi4EEEEEEEEENSB_IJNSB_IJSK_NSC_ILi512EEEEEENSB_IJSE_SZ_EEENSB_IJSZ_NSC_ILi16384EEEEEEEEEEEEEvEENS16_INSA_23SM90_TMA_LOAD_MULTICASTENS18_IS1A_S1C_NSX_INSB_IJNSB_IJSK_SD_EEENSB_IJS1D_S1D_EEES1I_EEENSB_IJNSB_IJSE_NSC_ILi4096EEEEEES1L_NSB_IJSZ_NSC_ILi8192EEEEEEEEEEEEEvEEEENS_8epilogue10collective6detail29Sm90TmaWarpSpecializedAdapterINS27_15DefaultEpilogueISN_NSB_IJNSB_IJlllEEESE_SZ_EEES2C_NS26_6thread17LinearCombinationISN_Li1EffLNS2D_9ScaleType4KindE0ELNS_15FloatRoundStyleE2ESN_EENS_4gemm15EpilogueDefaultEEEEEvvEEEEvNT_6ParamsE,@"STO_CUDA_ENTRY STV_DEFAULT"
_ZN7cutlass13device_kernelINS_4conv6kernel13ConvUniversalINS1_16ConvProblemShapeILNS1_8OperatorE1ELi2EEENS1_10collective14CollectiveConvINS1_46MainloopSm90TmaGmmaWarpSpecializedImplicitGemmILS5_1ELi4ELi2EN4cute5tupleIJNSA_1CILi2EEENSC_ILi1EEESE_EEENS1_36KernelImplicitTmaWarpSpecializedSm90ELi1EEENSB_IJNSC_ILi256EEENSC_ILi128EEENSB_IJNSC_ILi64EEEEEEEEENS_6half_tESN_NSA_8TiledMMAINSA_8MMA_AtomIJNSA_4SM904GMMA26MMA_64x128x16_F32F16F16_SSILNSR_5MajorE0ELST_1ELNSR_7ScaleInE1ELSU_1EEEEEENSA_6LayoutINSB_IJSE_SE_SE_EEENSB_IJNSC_ILi0EEESZ_SZ_EEEEENSB_IJNSA_10UnderscoreES12_S12_EEEEENS7_6detail26Sm90ImplicitGemmTileTraitsINSA_20SM90_TMA_LOAD_IM2COLENSA_14ComposedLayoutINSA_7SwizzleILi3ELi4ELi3EEENSA_18smem_ptr_flag_bitsILi16EEENSX_INSB_IJNSB_IJNSC_ILi8EEENSC_ILi32EEEEEENSB_IJSK_SE_EEENSB_IJSE_NSC_ILi4EEEEEEEEENSB_IJNSB_IJSK_NSC_ILi512EEEEEENSB_IJSE_SZ_EEENSB_IJSZ_NSC_ILi16384EEEEEEEEEEEEEvEENS16_INSA_23SM90_TMA_LOAD_MULTICASTENS18_IS1A_S1C_NSX_INSB_IJNSB_IJSK_SD_EEENSB_IJS1D_S1D_EEES1I_EEENSB_IJNSB_IJSE_NSC_ILi4096EEEEEES1L_NSB_IJSZ_NSC_ILi8192EEEEEEEEEEEEEvEEEENS_8epilogue10collective6detail29Sm90TmaWarpSpecializedAdapterINS27_15DefaultEpilogueISN_NSB_IJNSB_IJlllEEESE_SZ_EEES2C_NS26_6thread17LinearCombinationISN_Li1EffLNS2D_9ScaleType4KindE0ELNS_15FloatRoundStyleE2ESN_EENS_4gemm15EpilogueDefaultEEEEEvvEEEEvNT_6ParamsE:
[----:B------:R-:W0:Y:S01]  /*0000*/  LDC R1, c[0x0][0x28] ;  /* 0x00000a00ff017b82 */ /* 0x000e220000000800 */
[----:B------:R-:W1:Y:S01]  /*0010*/  S2R R6, SR_TID.X ;  /* 0x0000000000067919 */ /* 0x000e620000002100 */
[----:B------:R-:W-:Y:S01]  /*0020*/  ELECT P0, URZ, PT ;  /* 0x00000000003f782f */ /* 0x000fe20003800000 */
[----:B------:R-:W-:Y:S01]  /*0030*/  BSSY B0, `(.L_x_0) ;  /* 0x0000017000007945 */ /* 0x000fe20003800000 */
[----:B0-----:R-:W-:Y:S01]  /*0040*/  VIADD R1, R1, 0xfffffc10 ;  /* 0xfffffc1001017836 */ /* 0x001fe20000000000 */
[----:B------:R-:W0:Y:S01]  /*0050*/  S2R R7, SR_CTAID.X ;  /* 0x0000000000077919 */ /* 0x000e220000002500 */
[--C-:B-1----:R-:W-:Y:S02]  /*0060*/  SHF.R.U32.HI R0, RZ, 0x5, R6.reuse ;  /* 0x00000005ff007819 */ /* 0x102fe40000011606 */
[----:B------:R-:W-:-:S03]  /*0070*/  SHF.R.S32.HI R3, RZ, 0x1f, R6 ;  /* 0x0000001fff037819 */ /* 0x000fc60000011406 */
[----:B------:R-:W1:Y:S02]  /*0080*/  SHFL.IDX PT, R2, R0, RZ, 0x1f ;  /* 0x00001fff00027589 */ /* 0x000e6400000e0000 */
[----:B-1----:R-:W-:Y:S02]  /*0090*/  R2UR UR4, R2 ;  /* 0x00000000020472ca */ /* 0x002fe400000e0000 */
[----:B------:R-:W-:-:S06]  /*00a0*/  SHF.R.U32.HI R2, RZ, 0x7, R6 ;  /* 0x00000007ff027819 */ /* 0x000fcc0000011606 */
[----:B------:R-:W1:Y:S05]  /*00b0*/  SHFL.IDX PT, R2, R2, RZ, 0x1f ;  /* 0x00001fff02027589 */ /* 0x000e6a00000e0000 */
[----:B------:R-:W-:Y:S02]  /*00c0*/  USHF.R.S32.HI UR5, URZ, 0x1f, UR4 ;  /* 0x0000001f3f057899 */ /* 0x000fe40008011404 */
[----:B------:R-:W-:Y:S02]  /*00d0*/  ISETP.NE.OR P0, PT, RZ, UR4, !P0 ;  /* 0x00000004ff007c0c */ /* 0x000fe4000c705670 */
[----:B------:R-:W-:-:S04]  /*00e0*/  ULEA.HI UR5, UR5, UR4, URZ, 0x2 ;  /* 0x0000000405057291 */ /* 0x000fc8000f8f103f */
[----:B------:R-:W-:-:S04]  /*00f0*/  ULOP3.LUT UR5, UR5, 0xfffffffc, URZ, 0xc0, !UPT ;  /* 0xfffffffc05057892 */ /* 0x000fc8000f8ec03f */
[----:B------:R-:W-:-:S03]  /*0100*/  UIADD3 UR7, UR4, -UR5, URZ ;  /* 0x8000000504077290 */ /* 0x000fc6000fffe03f */
[----:B0-----:R-:W-:Y:S09]  /*0110*/  @P0 BRA `(.L_x_1) ;  /* 0x0000000000200947 */ /* 0x001ff20003800000 */
[----:B------:R-:W-:Y:S02]  /*0120*/  ULDC.64 UR4, c[0x0][0x198] ;  /* 0x0000660000047ab9 */ /* 0x000fe40000000a00 */
[----:B------:R-:W-:Y:S02]  /*0130*/  UIADD3 UR8, UP0, UR4, 0xf0, URZ ;  /* 0x000000f004087890 */ /* 0x000fe4000ff1e03f */
[----:B------:R-:W-:Y:S02]  /*0140*/  UIADD3 UR4, UP1, UR4, 0x1f0, URZ ;  /* 0x000001f004047890 */ /* 0x000fe4000ff3e03f */
[----:B------:R-:W-:Y:S02]  /*0150*/  UIADD3.X UR9, URZ, UR5, URZ, UP0, !UPT ;  /* 0x000000053f097290 */ /* 0x000fe400087fe43f */
[----:B------:R-:W-:-:S07]  /*0160*/  UIADD3.X UR5, URZ, UR5, URZ, UP1, !UPT ;  /* 0x000000053f057290 */ /* 0x000fce0008ffe43f */
[----:B------:R0:W-:Y:S02]  /*0170*/  UTMACCTL.PF [UR8] ;  /* 0x00000000080079b9 */ /* 0x0001e40008040000 */
[----:B------:R0:W-:Y:S02]  /*0180*/  UTMACCTL.PF [UR4] ;  /* 0x00000000040079b9 */ /* 0x0001e40008040000 */
[----:B0-----:R-:W-:Y:S01]  /*0190*/  NOP ;  /* 0x0000000000007918 */ /* 0x001fe20000000000 */
.L_x_1:
[----:B------:R-:W-:Y:S05]  /*01a0*/  BSYNC B0 ;  /* 0x0000000000007941 */ /* 0x000fea0003800000 */
.L_x_0:
[----:B------:R-:W0:Y:S01]  /*01b0*/  SHFL.IDX PT, R0, R0, RZ, 0x1f ;  /* 0x00001fff00007589 */ /* 0x000e2200000e0000 */
[----:B------:R-:W-:Y:S02]  /*01c0*/  LEA.HI R3, R3, R6, RZ, 0x7 ;  /* 0x0000000603037211 */ /* 0x000fe400078f38ff */
[----:B-1----:R-:W-:Y:S01]  /*01d0*/  R2UR UR12, R2 ;  /* 0x00000000020c72ca */ /* 0x002fe200000e0000 */
[----:B------:R-:W1:Y:S01]  /*01e0*/  S2R R8, SR_CTAID.Y ;  /* 0x0000000000087919 */ /* 0x000e620000002600 */
[----:B------:R-:W-:Y:S02]  /*01f0*/  LOP3.LUT R3, R3, 0xffffff80, RZ, 0xc0, !PT ;  /* 0xffffff8003037812 */ /* 0x000fe400078ec0ff */
[----:B------:R-:W-:-:S03]  /*0200*/  I2FP.F32.U32 R4, R7 ;  /* 0x0000000700047245 */ /* 0x000fc60000201000 */
[----:B------:R-:W-:-:S05]  /*0210*/  IMAD.IADD R9, R6, 0x1, -R3 ;  /* 0x0000000106097824 */ /* 0x000fca00078e0a03 */
[----:B------:R-:W-:Y:S01]  /*0220*/  SHF.R.S32.HI R2, RZ, 0x1f, R9 ;  /* 0x0000001fff027819 */ /* 0x000fe20000011409 */
[----:B------:R-:W-:Y:S02]  /*0230*/  ULOP3.LUT UP0, URZ, UR12, UR7, URZ, 0xfc, !UPT ;  /* 0x000000070c3f7292 */ /* 0x000fe4000f80fc3f */
[----:B------:R-:W-:Y:S01]  /*0240*/  UISETP.NE.AND UP1, UPT, UR12, 0x1, UPT ;  /* 0x000000010c00788c */ /* 0x000fe2000bf25270 */
[----:B------:R-:W-:Y:S01]  /*0250*/  LEA.HI R2, R2, R9, RZ, 0x3 ;  /* 0x0000000902027211 */ /* 0x000fe200078f18ff */
[----:B------:R-:W-:-:S03]  /*0260*/  USEL UR6, URZ, 0x1, UP0 ;  /* 0x000000013f067887 */ /* 0x000fc60008000000 */
[--C-:B------:R-:W-:Y:S01]  /*0270*/  SHF.R.S32.HI R3, RZ, 0x3, R2.reuse ;  /* 0x00000003ff037819 */ /* 0x100fe20000011402 */
[----:B------:R-:W-:Y:S01]  /*0280*/  USEL UR6, UR6, 0x2, UP1 ;  /* 0x0000000206067887 */ /* 0x000fe20008800000 */
[----:B0-----:R-:W-:Y:S02]  /*0290*/  ISETP.NE.AND P0, PT, R0, RZ, PT ;  /* 0x000000ff0000720c */ /* 0x001fe40003f05270 */
[----:B------:R-:W-:Y:S02]  /*02a0*/  SHF.R.S32.HI R2, RZ, 0x1f, R2 ;  /* 0x0000001fff027819 */ /* 0x000fe40000011402 */
[----:B------:R-:W-:Y:S02]  /*02b0*/  SHF.R.S32.HI R5, RZ, 0x1f, R0 ;  /* 0x0000001fff057819 */ /* 0x000fe40000011400 */
[----:B------:R-:W-:Y:S02]  /*02c0*/  LEA.HI R2, R2, R3, RZ, 0x2 ;  /* 0x0000000302027211 */ /* 0x000fe400078f10ff */
[----:B------:R-:W-:-:S05]  /*02d0*/  LEA.HI R5, R5, R0, RZ, 0x2 ;  /* 0x0000000005057211 */ /* 0x000fca00078f10ff */
[----:B-1----:R-:W-:Y:S05]  /*02e0*/  @P0 BRA `(.L_x_2) ;  /* 0x0000000000580947 */ /* 0x002fea0003800000 */
[----:B------:R-:W0:Y:S01]  /*02f0*/  S2UR UR10, SR_CgaCtaId ;  /* 0x00000000000a79c3 */ /* 0x000e220000008800 */
[----:B------:R-:W-:Y:S01]  /*0300*/  UMOV UR4, 0x400 ;  /* 0x0000040000047882 */ /* 0x000fe20000000000 */
[----:B------:R-:W-:Y:S01]  /*0310*/  UMOV UR5, 0x1 ;  /* 0x0000000100057882 */ /* 0x000fe20000000000 */
[----:B------:R-:W-:Y:S01]  /*0320*/  UMOV UR8, 0x2 ;  /* 0x0000000200087882 */ /* 0x000fe20000000000 */
[----:B------:R-:W-:Y:S01]  /*0330*/  ELECT P0, URZ, PT ;  /* 0x00000000003f782f */ /* 0x000fe20003800000 */
[----:B------:R-:W-:-:S04]  /*0340*/  UIADD3 UR8, -UR8, 0x100000, URZ ;  /* 0x0010000008087890 */ /* 0x000fc8000fffe13f */
[----:B------:R-:W-:Y:S02]  /*0350*/  USHF.L.U32 UR9, UR8, 0xb, URZ ;  /* 0x0000000b08097899 */ /* 0x000fe4000800063f */
[----:B------:R-:W-:Y:S02]  /*0360*/  USHF.L.U32 UR8, UR8, 0x1, URZ ;  /* 0x0000000108087899 */ /* 0x000fe4000800063f */
[----:B0-----:R-:W-:Y:S02]  /*0370*/  ULEA UR10, UR10, UR4, 0x18 ;  /* 0x000000040a0a7291 */ /* 0x001fe4000f8ec03f */
[----:B------:R-:W-:-:S04]  /*0380*/  UIADD3 UR4, -UR5, 0x100000, URZ ;  /* 0x0010000005047890 */ /* 0x000fc8000fffe13f */
[----:B------:R-:W-:Y:S02]  /*0390*/  USHF.L.U32 UR5, UR4, 0xb, URZ ;  /* 0x0000000b04057899 */ /* 0x000fe4000800063f */
[----:B------:R-:W-:Y:S01]  /*03a0*/  USHF.L.U32 UR4, UR4, 0x1, URZ ;  /* 0x0000000104047899 */ /* 0x000fe2000800063f */
[----:B------:R-:W0:Y:S11]  /*03b0*/  FENCE.VIEW.ASYNC.S ;  /* 0x00000000000073c6 */ /* 0x000e360000000000 */
[----:B0-----:R0:W1:Y:S01]  /*03c0*/  SYNCS.EXCH.64 URZ, [UR10+0x30000], UR4 ;  /* 0x030000040a3f75b2 */ /* 0x0010620008000100 */
[----:B------:R0:W2:Y:S01]  /*03d0*/  SYNCS.EXCH.64 URZ, [UR10+0x30020], UR8 ;  /* 0x030020080a3f75b2 */ /* 0x0000a20008000100 */
[----:B------:R0:W3:Y:S01]  /*03e0*/  SYNCS.EXCH.64 URZ, [UR10+0x30008], UR4 ;  /* 0x030008040a3f75b2 */ /* 0x0000e20008000100 */
[----:B------:R0:W4:Y:S01]  /*03f0*/  SYNCS.EXCH.64 URZ, [UR10+0x30028], UR8 ;  /* 0x030028080a3f75b2 */ /* 0x0001220008000100 */
[----:B------:R0:W0:Y:S01]  /*0400*/  SYNCS.EXCH.64 URZ, [UR10+0x30010], UR4 ;  /* 0x030010040a3f75b2 */ /* 0x0000220008000100 */
[----:B------:R0:W0:Y:S01]  /*0410*/  SYNCS.EXCH.64 URZ, [UR10+0x30030], UR8 ;  /* 0x030030080a3f75b2 */ /* 0x0000220008000100 */
[----:B------:R0:W0:Y:S01]  /*0420*/  SYNCS.EXCH.64 URZ, [UR10+0x30018], UR4 ;  /* 0x030018040a3f75b2 */ /* 0x0000220008000100 */
[----:B------:R0:W0:Y:S01]  /*0430*/  SYNCS.EXCH.64 URZ, [UR10+0x30038], UR8 ;  /* 0x030038080a3f75b2 */ /* 0x0000220008000100 */
[----:B------:R-:W-:Y:S01]  /*0440*/  NOP ;  /* 0x0000000000007918 */ /* 0x000fe20000000000 */
.L_x_2:
[----:B0-----:R-:W-:Y:S01]  /*0450*/  ULDC UR4, c[0x0][0x150] ;  /* 0x0000540000047ab9 */ /* 0x001fe20000000800 */
[----:B------:R-:W-:Y:S01]  /*0460*/  LOP3.LUT R2, R2, 0xfffffffc, RZ, 0xc0, !PT ;  /* 0xfffffffc02027812 */ /* 0x000fe200078ec0ff */
[----:B------:R-:W-:Y:S01]  /*0470*/  FMUL R4, R4, UR4 ;  /* 0x0000000404047c20 */ /* 0x000fe20008400000 */
[----:B------:R-:W-:Y:S01]  /*0480*/  LOP3.LUT R5, R5, 0x3ffffffc, RZ, 0xc0, !PT ;  /* 0x3ffffffc05057812 */ /* 0x000fe200078ec0ff */
[----:B------:R-:W-:Y:S01]  /*0490*/  ULDC UR4, c[0x0][0x154] ;  /* 0x0000550000047ab9 */ /* 0x000fe20000000800 */
[----:B------:R-:W-:Y:S01]  /*04a0*/  LOP3.LUT P0, RZ, R9, 0x7, RZ, 0xc0, !PT ;  /* 0x0000000709ff7812 */ /* 0x000fe2000780c0ff */
[----:B------:R-:W-:Y:S01]  /*04b0*/  IMAD.IADD R2, R3, 0x1, -R2 ;  /* 0x0000000103027824 */ /* 0x000fe200078e0a02 */
[----:B------:R-:W-:Y:S01]  /*04c0*/  NOP ;  /* 0x0000000000007918 */ /* 0x000fe20000000000 */
[----:B------:R-:W0:Y:S01]  /*04d0*/  F2I.U32.TRUNC.NTZ R4, R4 ;  /* 0x0000000400047305 */ /* 0x000e22000020f000 */
[----:B------:R-:W-:Y:S01]  /*04e0*/  IMAD.IADD R5, R0, 0x1, -R5 ;  /* 0x0000000100057824 */ /* 0x000fe200078e0a05 */
[----:B------:R-:W-:-:S04]  /*04f0*/  NOP ;  /* 0x0000000000007918 */ /* 0x000fc80000000000 */
[----:B------:R-:W-:Y:S02]  /*0500*/  LEA R5, R5, R2, 0x2 ;  /* 0x0000000205057211 */ /* 0x000fe400078e10ff */
[----:B------:R-:W-:Y:S02]  /*0510*/  I2FP.F32.U32 R2, R8 ;  /* 0x0000000800027245 */ /* 0x000fe40000201000 */
[----:B------:R-:W-:-:S03]  /*0520*/  LEA.HI R0, R5, R5, RZ, 0x1 ;  /* 0x0000000505007211 */ /* 0x000fc600078f08ff */
[----:B------:R-:W-:Y:S01]  /*0530*/  FMUL R2, R2, UR4 ;  /* 0x0000000402027c20 */ /* 0x000fe20008400000 */
[----:B------:R-:W-:Y:S01]  /*0540*/  ULDC UR4, c[0x0][0x144] ;  /* 0x0000510000047ab9 */ /* 0x000fe20000000800 */
[----:B0-----:R-:W-:Y:S01]  /*0550*/  IMAD.MOV R10, RZ, RZ, -R4 ;  /* 0x000000ffff0a7224 */ /* 0x001fe200078e0a04 */
[----:B------:R-:W-:Y:S02]  /*0560*/  LOP3.LUT R0, R0, 0xfffffffe, RZ, 0xc0, !PT ;  /* 0xfffffffe00007812 */ /* 0x000fe400078ec0ff */
[----:B------:R-:W-:Y:S01]  /*0570*/  MOV R4, 0x1 ;  /* 0x0000000100047802 */ /* 0x000fe20000000f00 */
[----:B------:R-:W-:Y:S01]  /*0580*/  IMAD R3, R10, UR4, R7 ;  /* 0x000000040a037c24 */ /* 0x000fe2000f8e0207 */
[----:B------:R-:W0:Y:S01]  /*0590*/  F2I.U32.TRUNC.NTZ R2, R2 ;  /* 0x0000000200027305 */ /* 0x000e22000020f000 */
[----:B------:R-:W5:Y:S01]  /*05a0*/  LDC R10, c[0x0][0x140] ;  /* 0x00005000ff0a7b82 */ /* 0x000f620000000800 */
[----:B------:R-:W-:Y:S01]  /*05b0*/  IMAD.IADD R0, R5, 0x1, -R0 ;  /* 0x0000000105007824 */ /* 0x000fe200078e0a00 */
[----:B------:R-:W-:-:S04]  /*05c0*/  ULDC UR4, c[0x0][0x148] ;  /* 0x0000520000047ab9 */ /* 0x000fc80000000800 */
[----:B------:R-:W-:Y:S01]  /*05d0*/  ISETP.NE.AND P2, PT, R0, R3, PT ;  /* 0x000000030000720c */ /* 0x000fe20003f45270 */
[----:B------:R-:W-:-:S05]  /*05e0*/  IMAD.SHL.U32 R0, R5, 0x4, RZ ;  /* 0x0000000405007824 */ /* 0x000fca00078e00ff */
[----:B------:R-:W-:Y:S01]  /*05f0*/  LOP3.LUT R5, R5, 0xc, R0, 0x78, !PT ;  /* 0x0000000c05057812 */ /* 0x000fe200078e7800 */
[----:B0-----:R-:W-:-:S03]  /*0600*/  IMAD.MOV R3, RZ, RZ, -R2 ;  /* 0x000000ffff037224 */ /* 0x001fc600078e0a02 */
[----:B------:R-:W-:Y:S01]  /*0610*/  ISETP.LT.U32.AND P0, PT, R5, 0x2, !P0 ;  /* 0x000000020500780c */ /* 0x000fe20004701070 */
[----:B------:R-:W-:Y:S02]  /*0620*/  IMAD R3, R3, UR4, R8 ;  /* 0x0000000403037c24 */ /* 0x000fe4000f8e0208 */
[----:B------:R-:W-:-:S04]  /*0630*/  @P2 LEA.HI R0, R5, R5, RZ, 0x1 ;  /* 0x0000000505002211 */ /* 0x000fc800078f08ff */
[----:B------:R-:W-:Y:S02]  /*0640*/  @P2 SHF.R.S32.HI R0, RZ, 0x1, R0 ;  /* 0x00000001ff002819 */ /* 0x000fe40000011400 */
[----:B-----5:R-:W-:Y:S02]  /*0650*/  ISETP.EQ.U32.AND P1, PT, R10, 0x1, PT ;  /* 0x000000010a00780c */ /* 0x020fe40003f22070 */
[----:B------:R-:W-:Y:S02]  /*0660*/  @P2 ISETP.NE.AND P3, PT, R0, R3, PT ;  /* 0x000000030000220c */ /* 0x000fe40003f65270 */
[----:B------:R-:W-:Y:S02]  /*0670*/  SEL R3, RZ, 0x1, !P0 ;  /* 0x00000001ff037807 */ /* 0x000fe40004000000 */
[----:B------:R-:W-:-:S04]  /*0680*/  @P2 SEL R4, RZ, 0x1, P3 ;  /* 0x00000001ff042807 */ /* 0x000fc80001800000 */
[----:B------:R-:W-:-:S03]  /*0690*/  LOP3.LUT R4, R4, R3, RZ, 0xc0, !PT ;  /* 0x0000000304047212 */ /* 0x000fc600078ec0ff */
[----:B------:R-:W-:Y:S05]  /*06a0*/  @!P1 BRA `(.L_x_3) ;  /* 0x0000000000089947 */ /* 0x000fea0003800000 */
[----:B-1234-:R-:W-:Y:S01]  /*06b0*/  UCGABAR_ARV ;  /* 0x00000000000079c7 */ /* 0x01efe20008000000 */
[----:B------:R-:W-:Y:S05]  /*06c0*/  BRA `(.L_x_4) ;  /* 0x0000000000047947 */ /* 0x000fea0003800000 */
.L_x_3:
[----:B-1234-:R-:W-:Y:S01]  /*06d0*/  NOP ;  /* 0x0000000000007918 */ /* 0x01efe20000000000 */
.L_x_4:
[----:B------:R-:W-:Y:S01]  /*06e0*/  ULDC.64 UR4, c[0x0][0x598] ;  /* 0x0001660000047ab9 */ /* 0x000fe20000000a00 */
[----:B------:R-:W-:Y:S01]  /*06f0*/  ULDC.64 UR20, c[0x0][0x208] ;  /* 0x0000820000147ab9 */ /* 0x000fe20000000a00 */
[----:B------:R-:W-:-:S04]  /*0700*/  ISETP.NE.U32.AND P0, PT, RZ, UR4, PT ;  /* 0x00000004ff007c0c */ /* 0x000fc8000bf05070 */
[----:B------:R-:W-:-:S13]  /*0710*/  ISETP.NE.AND.EX P0, PT, RZ, UR5, PT, P0 ;  /* 0x00000005ff007c0c */ /* 0x000fda000bf05300 */
[----:B------:R-:W-:Y:S05]  /*0720*/  @!P0 BRA `(.L_x_5) ;  /* 0x0000000000208947 */ /* 0x000fea0003800000 */
[----:B------:R-:W0:Y:S02]  /*0730*/  LDC.64 R2, c[0x0][0x598] ;  /* 0x00016600ff027b82 */ /* 0x000e240000000a00 */
[----:B0-----:R-:W2:Y:S02]  /*0740*/  LDG.E.64 R2, desc[UR20][R2.64] ;  /* 0x0000001402027981 */ /* 0x001ea4000c1e1b00 */
[----:B--2---:R-:W-:-:S04]  /*0750*/  ISETP.NE.U32.AND P0, PT, R2, RZ, PT ;  /* 0x000000ff0200720c */ /* 0x004fc80003f05070 */
[----:B------:R-:W-:-:S13]  /*0760*/  ISETP.NE.AND.EX P0, PT, R3, RZ, PT, P0 ;  /* 0x000000ff0300720c */ /* 0x000fda0003f05300 */
[----:B------:R-:W-:Y:S05]  /*0770*/  @!P0 BRA `(.L_x_5) ;  /* 0x00000000000c8947 */ /* 0x000fea0003800000 */
[----:B------:R-:W2:Y:S02]  /*0780*/  LD.E R2, desc[UR20][R2.64] ;  /* 0x0000001402027980 */ /* 0x000ea4000c101900 */
[----:B--2---:R-:W-:Y:S01]  /*0790*/  R2UR UR11, R2 ;  /* 0x00000000020b72ca */ /* 0x004fe200000e0000 */
[----:B------:R-:W-:-:S14]  /*07a0*/  BRA `(.L_x_6) ;  /* 0x0000000000247947 */ /* 0x000fdc0003800000 */
.L_x_5:
[----:B------:R-:W-:Y:S02]  /*07b0*/  ULDC.64 UR4, c[0x0][0x588] ;  /* 0x0001620000047ab9 */ /* 0x000fe40000000a00 */
[----:B------:R-:W-:-:S04]  /*07c0*/  ISETP.NE.U32.AND P0, PT, RZ, UR4, PT ;  /* 0x00000004ff007c0c */ /* 0x000fc8000bf05070 */
[----:B------:R-:W-:-:S13]  /*07d0*/  ISETP.NE.AND.EX P0, PT, RZ, UR5, PT, P0 ;  /* 0x00000005ff007c0c */ /* 0x000fda000bf05300 */
[----:B------:R-:W-:Y:S05]  /*07e0*/  @!P0 BRA `(.L_x_7) ;  /* 0x0000000000108947 */ /* 0x000fea0003800000 */
[----:B------:R-:W0:Y:S02]  /*07f0*/  LDC.64 R2, c[0x0][0x588] ;  /* 0x00016200ff027b82 */ /* 0x000e240000000a00 */
[----:B0-----:R-:W2:Y:S02]  /*0800*/  LDG.E R2, desc[UR20][R2.64] ;  /* 0x0000001402027981 */ /* 0x001ea4000c1e1900 */
[----:B--2---:R-:W-:Y:S01]  /*0810*/  R2UR UR11, R2 ;  /* 0x00000000020b72ca */ /* 0x004fe200000e0000 */
[----:B------:R-:W-:-:S14]  /*0820*/  BRA `(.L_x_6) ;  /* 0x0000000000047947 */ /* 0x000fdc0003800000 */
.L_x_7:
[----:B------:R-:W-:-:S05]  /*0830*/  ULDC UR11, c[0x0][0x580] ;  /* 0x00016000000b7ab9 */ /* 0x000fca0000000800 */
.L_x_6:
[----:B------:R-:W-:Y:S02]  /*0840*/  ULDC.64 UR4, c[0x0][0x5a0] ;  /* 0x0001680000047ab9 */ /* 0x000fe40000000a00 */
        /* <DEDUP_REMOVED lines=11> */
.L_x_8:
        /* <DEDUP_REMOVED lines=8> */
.L_x_10:
[----:B------:R-:W-:-:S05]  /*0980*/  ULDC UR22, c[0x0][0x584] ;  /* 0x0001610000167ab9 */ /* 0x000fca0000000800 */
.L_x_9:
[----:B------:R-:W-:Y:S01]  /*0990*/  ULDC UR4, c[0x0][0x3c4] ;  /* 0x0000f10000047ab9 */ /* 0x000fe20000000800 */
[----:B------:R-:W-:Y:S01]  /*09a0*/  ULDC.64 UR32, c[0x0][0x3c8] ;  /* 0x0000f20000207ab9 */ /* 0x000fe20000000a00 */
[----:B------:R-:W-:-:S04]  /*09b0*/  UIADD3 UR4, UR4, 0x3f, URZ ;  /* 0x0000003f04047890 */ /* 0x000fc8000fffe03f */
[----:B------:R-:W-:-:S04]  /*09c0*/  USHF.R.S32.HI UR5, URZ, 0x1f, UR4 ;  /* 0x0000001f3f057899 */ /* 0x000fc80008011404 */
[----:B------:R-:W-:-:S04]  /*09d0*/  ULEA.HI UR4, UR5, UR4, URZ, 0x6 ;  /* 0x0000000405047291 */ /* 0x000fc8000f8f303f */
[----:B------:R-:W-:-:S04]  /*09e0*/  USHF.R.S32.HI UR4, URZ, 0x6, UR4 ;  /* 0x000000063f047899 */ /* 0x000fc80008011404 */
[----:B------:R-:W-:-:S04]  /*09f0*/  UIMAD UR5, UR4, UR32, URZ ;  /* 0x00000020040572a4 */ /* 0x000fc8000f8e023f */
[----:B------:R-:W-:Y:S01]  /*0a00*/  UIMAD UR5, UR5, UR33, URZ ;  /* 0x00000021050572a4 */ /* 0x000fe2000f8e023f */
[----:B------:R-:W-:Y:S11]  /*0a10*/  @!P1 BRA `(.L_x_11) ;  /* 0x00000000000c9947 */ /* 0x000ff60003800000 */
[----:B------:R-:W-:Y:S01]  /*0a20*/  UCGABAR_WAIT ;  /* 0x0000000000007dc7 */ /* 0x000fe20008000000 */
[----:B------:R-:W-:Y:S01]  /*0a30*/  CCTL.IVALL ;  /* 0x00000000ff00798f */ /* 0x000fe20002000000 */
[----:B------:R-:W-:Y:S05]  /*0a40*/  BRA `(.L_x_12) ;  /* 0x0000000000047947 */ /* 0x000fea0003800000 */
.L_x_11:
[----:B------:R-:W-:Y:S06]  /*0a50*/  BAR.SYNC.DEFER_BLOCKING 0x0 ;  /* 0x0000000000007b1d */ /* 0x000fec0000010000 */
.L_x_12:
[----:B------:R-:W-:-:S13]  /*0a60*/  ISETP.NE.AND P0, PT, RZ, UR12, PT ;  /* 0x0000000cff007c0c */ /* 0x000fda000bf05270 */
[----:B------:R-:W-:Y:S05]  /*0a70*/  @!P0 BRA `(.L_x_13) ;  /* 0x0000015800708947 */ /* 0x000fea0003800000 */
[----:B------:R-:W-:-:S06]  /*0a80*/  UISETP.NE.AND UP0, UPT, UR12, 0x1, UPT ;  /* 0x000000010c00788c */ /* 0x000fcc000bf05270 */
[----:B------:R-:W-:-:S13]  /*0a90*/  PLOP3.LUT P0, PT, PT, PT, UP0, 0x80, 0x0 ;  /* 0x000000000000781c */ /* 0x000fda0003f0f008 */
[----:B------:R-:W-:Y:S05]  /*0aa0*/  @P0 EXIT ;  /* 0x000000000000094d */ /* 0x000fea0003800000 */
[----:B------:R0:W-:Y:S01]  /*0ab0*/  STL [R1], RZ ;  /* 0x000000ff01007387 */ /* 0x0001e20000100800 */
[----:B------:R-:W-:Y:S01]  /*0ac0*/  UISETP.GE.AND UP0, UPT, UR5, 0x1, UPT ;  /* 0x000000010500788c */ /* 0x000fe2000bf06270 */
[----:B------:R-:W-:Y:S01]  /*0ad0*/  CS2R R86, SRZ ;  /* 0x0000000000567805 */ /* 0x000fe2000001ff00 */
[----:B------:R-:W-:Y:S01]  /*0ae0*/  UMOV UR4, URZ ;  /* 0x0000003f00047c82 */ /* 0x000fe20008000000 */
[----:B------:R0:W-:Y:S01]  /*0af0*/  STL [R1+0x4], RZ ;  /* 0x000004ff01007387 */ /* 0x0001e20000100800 */
[----:B------:R-:W-:Y:S02]  /*0b00*/  CS2R R152, SRZ ;  /* 0x0000000000987805 */ /* 0x000fe4000001ff00 */
[----:B------:R-:W-:Y:S02]  /*0b10*/  CS2R R154, SRZ ;  /* 0x00000000009a7805 */ /* 0x000fe4000001ff00 */
[----:B------:R-:W-:Y:S01]  /*0b20*/  PLOP3.LUT P0, PT, PT, PT, UP0, 0x80, 0x0 ;  /* 0x000000000000781c */ /* 0x000fe20003f0f008 */
[----:B------:R0:W-:Y:S01]  /*0b30*/  STL [R1+0x8], RZ ;  /* 0x000008ff01007387 */ /* 0x0001e20000100800 */
[----:B------:R-:W-:-:S02]  /*0b40*/  CS2R R156, SRZ ;  /* 0x00000000009c7805 */ /* 0x000fc4000001ff00 */
[----:B------:R-:W-:Y:S02]  /*0b50*/  CS2R R158, SRZ ;  /* 0x00000000009e7805 */ /* 0x000fe4000001ff00 */
[----:B------:R-:W-:Y:S01]  /*0b60*/  CS2R R160, SRZ ;  /* 0x0000000000a07805 */ /* 0x000fe2000001ff00 */
[----:B------:R0:W-:Y:S01]  /*0b70*/  STL [R1+0xc], RZ ;  /* 0x00000cff01007387 */ /* 0x0001e20000100800 */
[----:B------:R-:W-:Y:S02]  /*0b80*/  CS2R R162, SRZ ;  /* 0x0000000000a27805 */ /* 0x000fe4000001ff00 */
[----:B------:R-:W-:Y:S02]  /*0b90*/  CS2R R164, SRZ ;  /* 0x0000000000a47805 */ /* 0x000fe4000001ff00 */
[----:B------:R-:W-:Y:S01]  /*0ba0*/  CS2R R166, SRZ ;  /* 0x0000000000a67805 */ /* 0x000fe2000001ff00 */
        /* <DEDUP_REMOVED lines=116> */
[----:B------:R0:W-:Y:S04]  /*12f0*/  STL [R1+0x84], RZ ;  /* 0x000084ff01007387 */ /* 0x0001e80000100800 */
        /* <DEDUP_REMOVED lines=29> */
[----:B------:R0:W-:Y:S01]  /*14d0*/  STL [R1+0xfc], RZ ;  /* 0x0000fcff01007387 */ /* 0x0001e20000100800 */
[----:B------:R-:W-:Y:S05]  /*14e0*/  @!P0 BRA `(.L_x_14) ;  /* 0x0000002000e48947 */ /* 0x000fea0003800000 */
[----:B------:R-:W-:-:S04]  /*14f0*/  ULOP3.LUT UR4, UR6, 0x1, URZ, 0xfc, !UPT ;  /* 0x0000000106047892 */ /* 0x000fc8000f8efc3f */
[----:B------:R-:W-:-:S06]  /*1500*/  UISETP.NE.AND UP0, UPT, UR4, 0x3, UPT ;  /* 0x000000030400788c */ /* 0x000fcc000bf05270 */
[----:B------:R-:W-:-:S13]  /*1510*/  PLOP3.LUT P1, PT, PT, PT, UP0, 0x80, 0x0 ;  /* 0x000000000000781c */ /* 0x000fda0003f2f008 */
[----:B------:R-:W-:Y:S05]  /*1520*/  @!P1 BRA `(.L_x_15) ;  /* 0x0000000000049947 */ /* 0x000fea0003800000 */
[----:B------:R-:W-:Y:S01]  /*1530*/  BPT.TRAP 0x1 ;  /* 0x000000040000795c */ /* 0x000fe20000300000 */
.L_x_15:
[----:B------:R-:W1:Y:S01]  /*1540*/  S2UR UR7, SR_CgaCtaId ;  /* 0x00000000000779c3 */ /* 0x000e620000008800 */
[----:B------:R-:W-:Y:S01]  /*1550*/  SHF.L.U32 R0, RZ, 0x1f, RZ ;  /* 0x0000001fff007819 */ /* 0x000fe200000006ff */
[----:B------:R-:W-:Y:S02]  /*1560*/  UMOV UR4, 0x400 ;  /* 0x0000040000047882 */ /* 0x000fe40000000000 */
[----:B-1----:R-:W-:-:S12]  /*1570*/  ULEA UR4, UR7, UR4, 0x18 ;  /* 0x0000000407047291 */ /* 0x002fd8000f8ec03f */
.L_x_16:
[----:B-1----:R-:W-:-:S04]  /*1580*/  IMAD.U32 R3, RZ, RZ, UR4 ;  /* 0x00000004ff037e24 */ /* 0x002fc8000f8e00ff */
[----:B------:R1:W2:Y:S03]  /*1590*/  SYNCS.PHASECHK.TRANS64.TRYWAIT P1, [R3+URZ+0x30000], R0 ;  /* 0x03000000030075a7 */ /* 0x0002a6000802017f */
[----:B--2---:R-:W-:Y:S05]  /*15a0*/  @!P1 NANOSLEEP.SYNCS 0x989680 ;  /* 0x009896800000995d */ /* 0x004fea0003900000 */
[----:B------:R-:W2:Y:S02]  /*15b0*/  @!P1 SYNCS.PHASECHK.TRANS64 P1, [R3+URZ+0x30000], R0 ;  /* 0x03000000030095a7 */ /* 0x000ea4000802007f */
[----:B--2---:R-:W-:Y:S05]  /*15c0*/  @!P1 BRA `(.L_x_16) ;  /* 0xfffffffc00ec9947 */ /* 0x004fea000383ffff */
[----:B------:R-:W-:Y:S01]  /*15d0*/  UIADD3 UR7, UR4, 0x20000, URZ ;  /* 0x0002000004077890 */ /* 0x000fe2000fffe03f */
[----:B------:R-:W-:Y:S01]  /*15e0*/  WARPGROUP.ARRIVE ;  /* 0x00000000000079c5 */ /* 0x000fe20000000000 */
[----:B------:R-:W-:Y:S01]  /*15f0*/  USHF.R.U32.HI UR4, URZ, 0x4, UR4 ;  /* 0x000000043f047899 */ /* 0x000fe20008011604 */
[----:B------:R2:W-:Y:S01]  /*1600*/  STL [R1+0x174], R5 ;  /* 0x0001740501007387 */ /* 0x0005e20000100800 */
[----:B------:R-:W-:Y:S02]  /*1610*/  USHF.R.U32.HI UR7, URZ, 0x4, UR7 ;  /* 0x000000043f077899 */ /* 0x000fe40008011607 */
[----:B------:R-:W-:Y:S01]  /*1620*/  ULOP3.LUT UR4, UR4, 0x3fff, URZ, 0xc0, !UPT ;  /* 0x00003fff04047892 */ /* 0x000fe2000f8ec03f */
[----:B------:R3:W-:Y:S01]  /*1630*/  STL [R1+0x170], R4 ;  /* 0x0001700401007387 */ /* 0x0007e20000100800 */
[----:B------:R-:W-:Y:S02]  /*1640*/  ULOP3.LUT UR7, UR7, 0x3fff, URZ, 0xc0, !UPT ;  /* 0x00003fff07077892 */ /* 0x000fe4000f8ec03f */
[----:B------:R-:W-:-:S02]  /*1650*/  ULOP3.LUT UR4, UR4, 0x10000, URZ, 0xfc, !UPT ;  /* 0x0001000004047892 */ /* 0x000fc4000f8efc3f */
[----:B------:R-:W-:Y:S01]  /*1660*/  ULOP3.LUT UR8, UR7, 0x2000000, URZ, 0xfc, !UPT ;  /* 0x0200000007087892 */ /* 0x000fe2000f8efc3f */
[----:B------:R-:W-:Y:S01]  /*1670*/  UMOV UR13, 0x40000040 ;  /* 0x40000040000d7882 */ /* 0x000fe20000000000 */
[----:B------:R-:W-:-:S03]  /*1680*/  UMOV UR15, 0x40000040 ;  /* 0x40000040000f7882 */ /* 0x000fc60000000000 */
[----:B------:R-:W-:Y:S02]  /*1690*/  UMOV UR12, UR4 ;  /* 0x00000004000c7c82 */ /* 0x000fe40008000000 */
[----:B------:R-:W-:Y:S02]  /*16a0*/  UMOV UR14, UR8 ;  /* 0x00000008000e7c82 */ /* 0x000fe40008000000 */
[----:B------:R-:W-:Y:S01]  /*16b0*/  HGMMA.64x128x16.F32 R68, gdesc[UR12].tnspB, RZ, !UPT, gsb0 ;  /* 0x41e000000c4479f0 */ /* 0x000fe2000c0008ff */
[----:B------:R-:W-:Y:S01]  /*16c0*/  UIADD3 UR12, UR4, 0x200, URZ ;  /* 0x00000200040c7890 */ /* 0x000fe2000fffe03f */
[----:B------:R-:W-:Y:S01]  /*16d0*/  UMOV UR13, 0x40000040 ;  /* 0x40000040000d7882 */ /* 0x000fe20000000000 */
[----:B------:R-:W-:Y:S02]  /*16e0*/  WARPGROUP.DEPBAR.LE gsb0, 0x0 ;  /* 0x00008000000079c5 */ /* 0x000fe40000010000 */
[----:B------:R-:W-:Y:S01]  /*16f0*/  WARPGROUP.ARRIVE ;  /* 0x00000000000079c5 */ /* 0x000fe20000000000 */
[----:B------:R-:W-:Y:S01]  /*1700*/  IMAD.MOV.U32 R44, RZ, RZ, R88 ;  /* 0x000000ffff2c7224 */ /* 0x000fe200078e0058 */
[----:B------:R-:W-:Y:S01]  /*1710*/  MOV R41, R91 ;  /* 0x0000005b00297202 */ /* 0x000fe20000000f00 */
[----:B------:R-:W-:Y:S01]  /*1720*/  IMAD.MOV.U32 R43, RZ, RZ, R89 ;  /* 0x000000ffff2b7224 */ /* 0x000fe200078e0059 */
[----:B------:R-:W-:Y:S01]  /*1730*/  MOV R36, R96 ;  /* 0x0000006000247202 */ /* 0x000fe20000000f00 */
[----:B------:R-:W-:-:S02]  /*1740*/  IMAD.MOV.U32 R42, RZ, RZ, R90 ;  /* 0x000000ffff2a7224 */ /* 0x000fc400078e005a */
[----:B------:R-:W-:Y:S01]  /*1750*/  HGMMA.64x128x16.F32 R152, gdesc[UR12].tnspB, RZ, !UPT, gsb0 ;  /* 0x41e000000c9879f0 */ /* 0x000fe2000c0008ff */
[----:B------:R-:W-:Y:S01]  /*1760*/  UIADD3 UR12, UR4, 0x400, URZ ;  /* 0x00000400040c7890 */ /* 0x000fe2000fffe03f */
[----:B------:R-:W-:Y:S01]  /*1770*/  IMAD.MOV.U32 R40, RZ, RZ, R92 ;  /* 0x000000ffff287224 */ /* 0x000fe200078e005c */
[----:B------:R-:W-:Y:S01]  /*1780*/  MOV R31, R101 ;  /* 0x00000065001f7202 */ /* 0x000fe20000000f00 */
        /* <DEDUP_REMOVED lines=11> */
[----:B-1----:R-:W-:Y:S01]  /*1840*/  MOV R0, R131 ;  /* 0x0000008300007202 */ /* 0x002fe20000000f00 */
[----:B------:R-:W-:Y:S01]  /*1850*/  IMAD.MOV.U32 R32, RZ, RZ, R100 ;  /* 0x000000ffff207224 */ /* 0x000fe200078e0064 */
[----:B------:R-:W-:Y:S01]  /*1860*/  UMOV UR13, 0x40000040 ;  /* 0x40000040000d7882 */ /* 0x000fe20000000000 */
        /* <DEDUP_REMOVED lines=14> */
[----:B------:R-:W-:-:S02]  /*1950*/  IMAD.MOV.U32 R22, RZ, RZ, R110 ;  /* 0x000000ffff167224 */ /* 0x000fc400078e006e */
[----:B------:R-:W-:Y:S02]  /*1960*/  IMAD.MOV.U32 R20, RZ, RZ, R112 ;  /* 0x000000ffff147224 */ /* 0x000fe400078e0070 */
[----:B------:R-:W-:Y:S02]  /*1970*/  IMAD.MOV.U32 R19, RZ, RZ, R113 ;  /* 0x000000ffff137224 */ /* 0x000fe400078e0071 */
[----:B------:R-:W-:Y:S01]  /*1980*/  IMAD.MOV.U32 R18, RZ, RZ, R114 ;  /* 0x000000ffff127224 */ /* 0x000fe200078e0072 */
[----:B------:R-:W-:Y:S01]  /*1990*/  MOV R232, R20 ;  /* 0x0000001400e87202 */ /* 0x000fe20000000f00 */
[----:B------:R-:W-:Y:S02]  /*19a0*/  IMAD.MOV.U32 R17, RZ, RZ, R115 ;  /* 0x000000ffff117224 */ /* 0x000fe400078e0073 */
[----:B------:R-:W-:Y:S02]  /*19b0*/  IMAD.MOV.U32 R15, RZ, RZ, R117 ;  /* 0x000000ffff0f7224 */ /* 0x000fe400078e0075 */
[----:B------:R-:W-:-:S02]  /*19c0*/  IMAD.MOV.U32 R14, RZ, RZ, R118 ;  /* 0x000000ffff0e7224 */ /* 0x000fc400078e0076 */
[----:B------:R-:W-:Y:S01]  /*19d0*/  IMAD.MOV.U32 R13, RZ, RZ, R119 ;  /* 0x000000ffff0d7224 */ /* 0x000fe200078e0077 */
[----:B------:R-:W-:Y:S01]  /*19e0*/  MOV R237, R15 ;  /* 0x0000000f00ed7202 */ /* 0x000fe20000000f00 */
[----:B------:R-:W-:Y:S02]  /*19f0*/  IMAD.MOV.U32 R12, RZ, RZ, R120 ;  /* 0x000000ffff0c7224 */ /* 0x000fe400078e0078 */
[----:B------:R-:W-:Y:S02]  /*1a00*/  IMAD.MOV.U32 R10, RZ, RZ, R122 ;  /* 0x000000ffff0a7224 */ /* 0x000fe400078e007a */
[----:B------:R-:W-:Y:S02]  /*1a10*/  IMAD.MOV.U32 R9, RZ, RZ, R123 ;  /* 0x000000ffff097224 */ /* 0x000fe400078e007b */
[----:B------:R-:W-:Y:S01]  /*1a20*/  IMAD.MOV.U32 R8, RZ, RZ, R124 ;  /* 0x000000ffff087224 */ /* 0x000fe200078e007c */
[----:B------:R-:W-:Y:S01]  /*1a30*/  MOV R242, R10 ;  /* 0x0000000a00f27202 */ /* 0x000fe20000000f00 */
[----:B------:R-:W-:-:S02]  /*1a40*/  IMAD.MOV.U32 R7, RZ, RZ, R125 ;  /* 0x000000ffff077224 */ /* 0x000fc400078e007d */
[----:B--2---:R-:W-:Y:S02]  /*1a50*/  IMAD.MOV.U32 R5, RZ, RZ, R127 ;  /* 0x000000ffff057224 */ /* 0x004fe400078e007f */
[----:B---3--:R-:W-:Y:S02]  /*1a60*/  IMAD.MOV.U32 R4, RZ, RZ, R128 ;  /* 0x000000ffff047224 */ /* 0x008fe400078e0080 */
[----:B------:R-:W-:Y:S01]  /*1a70*/  IMAD.MOV.U32 R3, RZ, RZ, R129 ;  /* 0x000000ffff037224 */ /* 0x000fe200078e0081 */
[----:B------:R-:W-:Y:S01]  /*1a80*/  MOV R247, R5 ;  /* 0x0000000500f77202 */ /* 0x000fe20000000f00 */
[----:B------:R-:W-:Y:S02]  /*1a90*/  IMAD.MOV.U32 R2, RZ, RZ, R130 ;  /* 0x000000ffff027224 */ /* 0x000fe400078e0082 */
[----:B------:R-:W-:Y:S02]  /*1aa0*/  IMAD.MOV.U32 R64, RZ, RZ, R68 ;  /* 0x000000ffff407224 */ /* 0x000fe400078e0044 */
[----:B------:R-:W-:-:S02]  /*1ab0*/  IMAD.MOV.U32 R63, RZ, RZ, R69 ;  /* 0x000000ffff3f7224 */ /* 0x000fc400078e0045 */
[----:B------:R-:W-:Y:S02]  /*1ac0*/  IMAD.MOV.U32 R62, RZ, RZ, R70 ;  /* 0x000000ffff3e7224 */ /* 0x000fe400078e0046 */
[----:B------:R-:W-:Y:S02]  /*1ad0*/  IMAD.MOV.U32 R60, RZ, RZ, R72 ;  /* 0x000000ffff3c7224 */ /* 0x000fe400078e0048 */
[----:B------:R-:W-:Y:S02]  /*1ae0*/  IMAD.MOV.U32 R59, RZ, RZ, R73 ;  /* 0x000000ffff3b7224 */ /* 0x000fe400078e0049 */
        /* <DEDUP_REMOVED lines=28> */
[----:B------:R-:W-:Y:S01]  /*1cb0*/  IMAD.MOV.U32 R238, RZ, RZ, R14 ;  /* 0x000000ffffee7224 */ /* 0x000fe200078e000e */
[----:B------:R-:W-:Y:S02]  /*1cc0*/  WARPGROUP.DEPBAR.LE gsb0, 0x0 ;  /* 0x00008000000079c5 */ /* 0x000fe40000010000 */
[----:B------:R-:W-:Y:S01]  /*1cd0*/  WARPGROUP.ARRIVE ;  /* 0x00000000000079c5 */ /* 0x000fe20000000000 */
[----:B------:R1:W-:Y:S01]  /*1ce0*/  STL.64 [R1+0x2e0], R214 ;  /* 0x0002e0d601007387 */ /* 0x0003e20000100a00 */
[----:B------:R-:W-:Y:S02]  /*1cf0*/  IMAD.MOV.U32 R239, RZ, RZ, R13 ;  /* 0x000000ffffef7224 */ /* 0x000fe400078e000d */
[----:B------:R-:W-:Y:S01]  /*1d00*/  IMAD.MOV.U32 R240, RZ, RZ, R12 ;  /* 0x000000fffff07224 */ /* 0x000fe200078e000c */
[----:B------:R2:W-:Y:S01]  /*1d10*/  STL.64 [R1+0x2d8], R212 ;  /* 0x0002d8d401007387 */ /* 0x0005e20000100a00 */
[----:B------:R-:W-:Y:S01]  /*1d20*/  HGMMA.64x128x16.F32 R88, gdesc[UR12].tnspB, RZ, !UPT, gsb0 ;  /* 0x41e000000c5879f0 */ /* 0x000fe2000c0008ff */
[----:B------:R-:W-:Y:S01]  /*1d30*/  UIADD3 UR12, UR4, 0x600, URZ ;  /* 0x00000600040c7890 */ /* 0x000fe2000fffe03f */
[----:B------:R-:W-:Y:S01]  /*1d40*/  IMAD.MOV.U32 R241, RZ, RZ, R11 ;  /* 0x000000fffff17224 */ /* 0x000fe200078e000b */
[----:B------:R3:W-:Y:S01]  /*1d50*/  STL.64 [R1+0x2d0], R210 ;  /* 0x0002d0d201007387 */ /* 0x0007e20000100a00 */
[----:B------:R-:W-:Y:S01]  /*1d60*/  UMOV UR13, 0x40000040 ;  /* 0x40000040000d7882 */ /* 0x000fe20000000000 */
[----:B------:R-:W-:-:S02]  /*1d70*/  IMAD.MOV.U32 R243, RZ, RZ, R9 ;  /* 0x000000fffff37224 */ /* 0x000fc400078e0009 */
[----:B------:R4:W-:Y:S01]  /*1d80*/  STL.64 [R1+0x2c8], R208 ;  /* 0x0002c8d001007387 */ /* 0x0009e20000100a00 */
[----:B-1----:R-:W-:Y:S02]  /*1d90*/  IMAD.MOV.U32 R214, RZ, RZ, R38 ;  /* 0x000000ffffd67224 */ /* 0x002fe400078e0026 */
[----:B------:R-:W-:Y:S01]  /*1da0*/  IMAD.MOV.U32 R215, RZ, RZ, R37 ;  /* 0x000000ffffd77224 */ /* 0x000fe200078e0025 */
[----:B------:R1:W-:Y:S01]  /*1db0*/  STL.64 [R1+0x2c0], R206 ;  /* 0x0002c0ce01007387 */ /* 0x0003e20000100a00 */
[----:B--2---:R-:W-:Y:S01]  /*1dc0*/  MOV R212, R40 ;  /* 0x0000002800d47202 */ /* 0x004fe20000000f00 */
[----:B------:R-:W-:Y:S02]  /*1dd0*/  IMAD.MOV.U32 R213, RZ, RZ, R39 ;  /* 0x000000ffffd57224 */ /* 0x000fe400078e0027 */
[----:B------:R2:W-:Y:S01]  /*1de0*/  STL.64 [R1+0x2b8], R204 ;  /* 0x0002b8cc01007387 */ /* 0x0005e20000100a00 */
[----:B---3--:R-:W-:Y:S02]  /*1df0*/  IMAD.MOV.U32 R210, RZ, RZ, R42 ;  /* 0x000000ffffd27224 */ /* 0x008fe400078e002a */
[----:B------:R-:W-:Y:S01]  /*1e00*/  IMAD.MOV.U32 R211, RZ, RZ, R41 ;  /* 0x000000ffffd37224 */ /* 0x000fe200078e0029 */
[----:B------:R3:W-:Y:S01]  /*1e10*/  STL.64 [R1+0x2b0], R202 ;  /* 0x0002b0ca01007387 */ /* 0x0007e20000100a00 */
[----:B----4-:R-:W-:-:S02]  /*1e20*/  IMAD.MOV.U32 R208, RZ, RZ, R44 ;  /* 0x000000ffffd07224 */ /* 0x010fc400078e002c */
[----:B------:R-:W-:Y:S01]  /*1e30*/  IMAD.MOV.U32 R209, RZ, RZ, R43 ;  /* 0x000000ffffd17224 */ /* 0x000fe200078e002b */
[----:B------:R4:W-:Y:S01]  /*1e40*/  STL.64 [R1+0x2a8], R200 ;  /* 0x0002a8c801007387 */ /* 0x0009e20000100a00 */
[----:B-1----:R-:W-:Y:S01]  /*1e50*/  IMAD.MOV.U32 R206, RZ, RZ, R46 ;  /* 0x000000ffffce7224 */ /* 0x002fe200078e002e */
[----:B------:R-:W-:Y:S01]  /*1e60*/  MOV R207, R45 ;  /* 0x0000002d00cf7202 */ /* 0x000fe20000000f00 */
[----:B------:R-:W-:Y:S01]  /*1e70*/  IMAD.MOV.U32 R244, RZ, RZ, R8 ;  /* 0x000000fffff47224 */ /* 0x000fe200078e0008 */
[----:B------:R1:W-:Y:S01]  /*1e80*/  STL.64 [R1+0x2a0], R198 ;  /* 0x0002a0c601007387 */ /* 0x0003e20000100a00 */
[----:B--2---:R-:W-:Y:S02]  /*1e90*/  IMAD.MOV.U32 R204, RZ, RZ, R48 ;  /* 0x000000ffffcc7224 */ /* 0x004fe400078e0030 */
[----:B------:R-:W-:Y:S01]  /*1ea0*/  IMAD.MOV.U32 R205, RZ, RZ, R47 ;  /* 0x000000ffffcd7224 */ /* 0x000fe200078e002f */
[----:B------:R2:W-:Y:S01]  /*1eb0*/  STL.64 [R1+0x298], R196 ;  /* 0x000298c401007387 */ /* 0x0005e20000100a00 */
[----:B---3--:R-:W-:Y:S01]  /*1ec0*/  MOV R202, R50 ;  /* 0x0000003200ca7202 */ /* 0x008fe20000000f00 */
[----:B------:R-:W-:-:S02]  /*1ed0*/  IMAD.MOV.U32 R203, RZ, RZ, R49 ;  /* 0x000000ffffcb7224 */ /* 0x000fc400078e0031 */
[----:B------:R3:W-:Y:S01]  /*1ee0*/  STL.64 [R1+0x290], R194 ;  /* 0x000290c201007387 */ /* 0x0007e20000100a00 */
[----:B----4-:R-:W-:Y:S02]  /*1ef0*/  IMAD.MOV.U32 R200, RZ, RZ, R52 ;  /* 0x000000ffffc87224 */ /* 0x010fe400078e0034 */
[----:B------:R-:W-:Y:S01]  /*1f00*/  IMAD.MOV.U32 R201, RZ, RZ, R51 ;  /* 0x000000ffffc97224 */ /* 0x000fe200078e0033 */
[----:B------:R4:W-:Y:S01]  /*1f10*/  STL.64 [R1+0x288], R192 ;  /* 0x000288c001007387 */ /* 0x0009e20000100a00 */
[----:B-1----:R-:W-:Y:S02]  /*1f20*/  IMAD.MOV.U32 R198, RZ, RZ, R54 ;  /* 0x000000ffffc67224 */ /* 0x002fe400078e0036 */
[----:B------:R-:W-:Y:S01]  /*1f30*/  IMAD.MOV.U32 R199, RZ, RZ, R53 ;  /* 0x000000ffffc77224 */ /* 0x000fe200078e0035 */
[----:B------:R1:W-:Y:S01]  /*1f40*/  STL.64 [R1+0x280], R190 ;  /* 0x000280be01007387 */ /* 0x0003e20000100a00 */
[----:B--2---:R-:W-:Y:S01]  /*1f50*/  IMAD.MOV.U32 R196, RZ, RZ, R56 ;  /* 0x000000ffffc47224 */ /* 0x004fe200078e0038 */
[----:B------:R-:W-:Y:S01]  /*1f60*/  MOV R197, R55 ;  /* 0x0000003700c57202 */ /* 0x000fe20000000f00 */
[----:B------:R-:W-:Y:S01]  /*1f70*/  IMAD.MOV.U32 R245, RZ, RZ, R7 ;  /* 0x000000fffff57224 */ /* 0x000fe200078e0007 */
[----:B------:R2:W-:Y:S01]  /*1f80*/  STL.64 [R1+0x278], R188 ;  /* 0x000278bc01007387 */ /* 0x0005e20000100a00 */
[----:B---3--:R-:W-:-:S02]  /*1f90*/  IMAD.MOV.U32 R194, RZ, RZ, R58 ;  /* 0x000000ffffc27224 */ /* 0x008fc400078e003a */
[----:B------:R-:W-:Y:S01]  /*1fa0*/  IMAD.MOV.U32 R195, RZ, RZ, R57 ;  /* 0x000000ffffc37224 */ /* 0x000fe200078e0039 */
[----:B----4-:R-:W-:Y:S01]  /*1fb0*/  MOV R192, R60 ;  /* 0x0000003c00c07202 */ /* 0x010fe20000000f00 */
[----:B------:R-:W-:Y:S02]  /*1fc0*/  IMAD.MOV.U32 R193, RZ, RZ, R59 ;  /* 0x000000ffffc17224 */ /* 0x000fe400078e003b */
[----:B------:R-:W-:Y:S02]  /*1fd0*/  IMAD.MOV.U32 R246, RZ, RZ, R6 ;  /* 0x000000fffff67224 */ /* 0x000fe400078e0006 */
[----:B-1----:R-:W-:Y:S02]  /*1fe0*/  IMAD.MOV.U32 R190, RZ, RZ, R62 ;  /* 0x000000ffffbe7224 */ /* 0x002fe400078e003e */
[----:B------:R-:W-:Y:S02]  /*1ff0*/  IMAD.MOV.U32 R191, RZ, RZ, R61 ;  /* 0x000000ffffbf7224 */ /* 0x000fe400078e003d */
[----:B--2---:R-:W-:-:S02]  /*2000*/  IMAD.MOV.U32 R188, RZ, RZ, R64 ;  /* 0x000000ffffbc7224 */ /* 0x004fc400078e0040 */
[----:B------:R-:W-:Y:S02]  /*2010*/  IMAD.MOV.U32 R189, RZ, RZ, R63 ;  /* 0x000000ffffbd7224 */ /* 0x000fe400078e003f */
[----:B------:R-:W-:Y:S02]  /*2020*/  IMAD.MOV.U32 R248, RZ, RZ, R4 ;  /* 0x000000fffff87224 */ /* 0x000fe400078e0004 */
[----:B------:R-:W-:Y:S02]  /*2030*/  IMAD.MOV.U32 R249, RZ, RZ, R3 ;  /* 0x000000fffff97224 */ /* 0x000fe400078e0003 */
[----:B------:R-:W-:Y:S02]  /*2040*/  IMAD.MOV.U32 R250, RZ, RZ, R2 ;  /* 0x000000fffffa7224 */ /* 0x000fe400078e0002 */
[----:B------:R-:W-:Y:S01]  /*2050*/  IMAD.MOV.U32 R251, RZ, RZ, R0 ;  /* 0x000000fffffb7224 */ /* 0x000fe200078e0000 */
[----:B------:R-:W-:Y:S02]  /*2060*/  WARPGROUP.DEPBAR.LE gsb0, 0x0 ;  /* 0x00008000000079c5 */ /* 0x000fe40000010000 */
[----:B------:R-:W-:-:S06]  /*2070*/  WARPGROUP.ARRIVE ;  /* 0x00000000000079c5 */ /* 0x000fcc0000000000 */
[----:B------:R-:W-:Y:S01]  /*2080*/  HGMMA.64x128x16.F32 R24, gdesc[UR12].tnspB, RZ, !UPT, gsb0 ;  /* 0x41e000000c1879f0 */ /* 0x000fe2000c0008ff */
[----:B------:R-:W-:Y:S02]  /*2090*/  UIADD3 UR12, UR4, 0x2, URZ ;  /* 0x00000002040c7890 */ /* 0x000fe4000fffe03f */
[----:B------:R-:W-:Y:S01]  /*20a0*/  UIADD3 UR14, UR8, 0x80, URZ ;  /* 0x00000080080e7890 */ /* 0x000fe2000fffe03f */
[----:B------:R-:W-:Y:S01]  /*20b0*/  UMOV UR13, 0x40000040 ;  /* 0x40000040000d7882 */ /* 0x000fe20000000000 */
[----:B------:R-:W-:Y:S01]  /*20c0*/  UMOV UR15, 0x40000040 ;  /* 0x40000040000f7882 */ /* 0x000fe20000000000 */
[----:B------:R-:W-:Y:S02]  /*20d0*/  WARPGROUP.DEPBAR.LE gsb0, 0x0 ;  /* 0x00008000000079c5 */ /* 0x000fe40000010000 */
[----:B------:R-:W-:-:S06]  /*20e0*/  WARPGROUP.ARRIVE ;  /* 0x00000000000079c5 */ /* 0x000fcc0000000000 */
[----:B------:R-:W-:Y:S03]  /*20f0*/  HGMMA.64x128x16.F32 R188, gdesc[UR12].tnspB, R188, gsb0 ;  /* 0x41e000000cbc79f0 */ /* 0x000fe600080008bc */
[----:B------:R-:W-:Y:S02]  /*2100*/  WARPGROUP.DEPBAR.LE gsb0, 0x0 ;  /* 0x00008000000079c5 */ /* 0x000fe40000010000 */
[----:B------:R-:W-:Y:S04]  /*2110*/  STL.64 [R1], R188 ;  /* 0x000000bc01007387 */ /* 0x000fe80000100a00 */
[----:B------:R-:W-:Y:S04]  /*2120*/  STL.64 [R1+0x8], R190 ;  /* 0x000008be01007387 */ /* 0x000fe80000100a00 */
        /* <DEDUP_REMOVED lines=11> */
[----:B------:R1:W-:Y:S04]  /*21e0*/  STL.64 [R1+0x68], R214 ;  /* 0x000068d601007387 */ /* 0x0003e80000100a00 */
        /* <DEDUP_REMOVED lines=18> */
[----:B-1----:R-:W2:Y:S04]  /*2310*/  LDL.LU.64 R214, [R1+0x2e0] ;  /* 0x0002e00001d67983 */ /* 0x002ea80000300a00 */
[----:B------:R-:W2:Y:S04]  /*2320*/  LDL.LU.64 R212, [R1+0x2d8] ;  /* 0x0002d80001d47983 */ /* 0x000ea80000300a00 */
        /* <DEDUP_REMOVED lines=11> */
[----:B------:R-:W2:Y:S01]  /*23e0*/  LDL.LU.64 R188, [R1+0x278] ;  /* 0x0002780001bc7983 */ /* 0x000ea20000300a00 */
[----:B------:R-:W-:Y:S01]  /*23f0*/  UIADD3 UR12, UR4, 0x202, URZ ;  /* 0x00000202040c7890 */ /* 0x000fe2000fffe03f */
[----:B------:R-:W-:Y:S01]  /*2400*/  UMOV UR13, 0x40000040 ;  /* 0x40000040000d7882 */ /* 0x000fe20000000000 */
[----:B--2---:R-:W-:-:S07]  /*2410*/  WARPGROUP.ARRIVE ;  /* 0x00000000000079c5 */ /* 0x004fce0000000000 */
[----:B------:R-:W-:Y:S01]  /*2420*/  HGMMA.64x128x16.F32 R152, gdesc[UR12].tnspB, R152, gsb0 ;  /* 0x41e000000c9879f0 */ /* 0x000fe20008000898 */
[----:B------:R-:W-:Y:S02]  /*2430*/  UIADD3 UR12, UR4, 0x402, URZ ;  /* 0x00000402040c7890 */ /* 0x000fe4000fffe03f */
[----:B------:R-:W-:Y:S02]  /*2440*/  WARPGROUP.DEPBAR.LE gsb0, 0x0 ;  /* 0x00008000000079c5 */ /* 0x000fe40000010000 */
        /* <DEDUP_REMOVED lines=32> */
[----:B-1----:R-:W2:Y:S04]  /*2650*/  LDL.LU.64 R152, [R1] ;  /* 0x0000000001987983 */ /* 0x002ea80000300a00 */
        /* <DEDUP_REMOVED lines=31> */
[----:B------:R-:W-:Y:S01]  /*2850*/  WARPGROUP.ARRIVE ;  /* 0x00000000000079c5 */ /* 0x000fe20000000000 */
[----:B------:R-:W-:-:S05]  /*2860*/  UMOV UR13, 0x40000040 ;  /* 0x40000040000d7882 */ /* 0x000fca0000000000 */
[----:B------:R-:W-:Y:S01]  /*2870*/  HGMMA.64x128x16.F32 R88, gdesc[UR12].tnspB, R88, gsb0 ;  /* 0x41e000000c5879f0 */ /* 0x000fe20008000858 */
[----:B------:R-:W-:Y:S01]  /*2880*/  UIADD3 UR12, UR4, 0x602, URZ ;  /* 0x00000602040c7890 */ /* 0x000fe2000fffe03f */
[----:B------:R-:W-:Y:S01]  /*2890*/  UMOV UR13, 0x40000040 ;  /* 0x40000040000d7882 */ /* 0x000fe20000000000 */
[----:B------:R-:W-:Y:S02]  /*28a0*/  WARPGROUP.DEPBAR.LE gsb0, 0x0 ;  /* 0x00008000000079c5 */ /* 0x000fe40000010000 */
[----:B------:R-:W-:-:S07]  /*28b0*/  WARPGROUP.ARRIVE ;  /* 0x00000000000079c5 */ /* 0x000fce0000000000 */
[----:B------:R-:W-:Y:S01]  /*28c0*/  HGMMA.64x128x16.F32 R24, gdesc[UR12].tnspB, R24, gsb0 ;  /* 0x41e000000c1879f0 */ /* 0x000fe20008000818 */
[----:B------:R-:W-:Y:S02]  /*28d0*/  UIADD3 UR12, UR4, 0x4, URZ ;  /* 0x00000004040c7890 */ /* 0x000fe4000fffe03f */
[----:B------:R-:W-:Y:S01]  /*28e0*/  UIADD3 UR14, UR8, 0x100, URZ ;  /* 0x00000100080e7890 */ /* 0x000fe2000fffe03f */
[----:B------:R-:W-:Y:S01]  /*28f0*/  UMOV UR13, 0x40000040 ;  /* 0x40000040000d7882 */ /* 0x000fe20000000000 */
[----:B------:R-:W-:Y:S01]  /*2900*/  UMOV UR15, 0x40000040 ;  /* 0x40000040000f7882 */ /* 0x000fe20000000000 */
[----:B------:R-:W-:Y:S02]  /*2910*/  WARPGROUP.DEPBAR.LE gsb0, 0x0 ;  /* 0x00008000000079c5 */ /* 0x000fe40000010000 */
[----:B--2---:R-:W-:-:S06]  /*2920*/  WARPGROUP.ARRIVE ;  /* 0x00000000000079c5 */ /* 0x004fcc0000000000 */
[----:B------:R-:W-:Y:S03]  /*2930*/  HGMMA.64x128x16.F32 R152, gdesc[UR12].tnspB, R152, gsb0 ;  /* 0x41e000000c9879f0 */ /* 0x000fe60008000898 */
[----:B------:R-:W-:Y:S02]  /*2940*/  WARPGROUP.DEPBAR.LE gsb0, 0x0 ;  /* 0x00008000000079c5 */ /* 0x000fe40000010000 */
[----:B------:R-:W-:Y:S01]  /*2950*/  STL.64 [R1], R152 ;  /* 0x0000009801007387 */ /* 0x000fe20000100a00 */
[----:B------:R-:W-:Y:S01]  /*2960*/  IMAD.MOV.U32 R2, RZ, RZ, R214 ;  /* 0x000000ffff027224 */ /* 0x000fe200078e00d6 */
[----:B------:R-:W-:Y:S01]  /*2970*/  MOV R0, R215 ;  /* 0x000000d700007202 */ /* 0x000fe20000000f00 */
[----:B------:R-:W-:Y:S01]  /*2980*/  IMAD.MOV.U32 R6, RZ, RZ, R212 ;  /* 0x000000ffff067224 */ /* 0x000fe200078e00d4 */
[----:B------:R1:W-:Y:S01]  /*2990*/  STL.64 [R1+0x8], R154 ;  /* 0x0000089a01007387 */ /* 0x0003e20000100a00 */
[----:B------:R-:W-:Y:S01]  /*29a0*/  IMAD.MOV.U32 R3, RZ, RZ, R213 ;  /* 0x000000ffff037224 */ /* 0x000fe200078e00d5 */
[----:B------:R-:W-:Y:S01]  /*29b0*/  MOV R7, R211 ;  /* 0x000000d300077202 */ /* 0x000fe20000000f00 */
[----:B------:R-:W-:Y:S01]  /*29c0*/  IMAD.MOV.U32 R8, RZ, RZ, R210 ;  /* 0x000000ffff087224 */ /* 0x000fe200078e00d2 */
[----:B------:R-:W2:Y:S01]  /*29d0*/  LDL.LU.64 R214, [R1+0x270] ;  /* 0x0002700001d67983 */ /* 0x000ea20000300a00 */
        /* <DEDUP_REMOVED lines=44> */
[----:B------:R-:W-:-:S02]  /*2ca0*/  IMAD.MOV.U32 R219, RZ, RZ, R183 ;  /* 0x000000ffffdb7224 */ /* 0x000fc400078e00b7 */
[----:B------:R-:W-:Y:S01]  /*2cb0*/  IMAD.MOV.U32 R216, RZ, RZ, R180 ;  /* 0x000000ffffd87224 */ /* 0x000fe200078e00b4 */
[----:B------:R-:W2:Y:S01]  /*2cc0*/  LDL.LU.64 R190, [R1+0x210] ;  /* 0x0002100001be7983 */ /* 0x000ea20000300a00 */
[----:B------:R-:W-:Y:S02]  /*2cd0*/  IMAD.MOV.U32 R232, RZ, RZ, R178 ;  /* 0x000000ffffe87224 */ /* 0x000fe400078e00b2 */
[----:B------:R-:W-:Y:S01]  /*2ce0*/  IMAD.MOV.U32 R231, RZ, RZ, R179 ;  /* 0x000000ffffe77224 */ /* 0x000fe200078e00b3 */
[----:B------:R-:W2:Y:S01]  /*2cf0*/  LDL.LU.64 R188, [R1+0x208] ;  /* 0x0002080001bc7983 */ /* 0x000ea20000300a00 */
[----:B------:R-:W-:Y:S02]  /*2d00*/  IMAD.MOV.U32 R233, RZ, RZ, R177 ;  /* 0x000000ffffe97224 */ /* 0x000fe400078e00b1 */
        /* <DEDUP_REMOVED lines=23> */
[----:B------:R-:W-:-:S03]  /*2e80*/  IMAD.MOV.U32 R4, RZ, RZ, R157 ;  /* 0x000000ffff047224 */ /* 0x000fc600078e009d */
        /* <DEDUP_REMOVED lines=8> */
[----:B-1----:R-:W2:Y:S04]  /*2f10*/  LDL.LU.64 R154, [R1+0x180] ;  /* 0x00018000019a7983 */ /* 0x002ea80000300a00 */
[----:B------:R-:W2:Y:S01]  /*2f20*/  LDL.LU.64 R152, [R1+0x178] ;  /* 0x0001780001987983 */ /* 0x000ea20000300a00 */
[----:B------:R-:W-:Y:S01]  /*2f30*/  UIADD3 UR12, UR4, 0x204, URZ ;  /* 0x00000204040c7890 */ /* 0x000fe2000fffe03f */
[----:B------:R-:W-:Y:S01]  /*2f40*/  UMOV UR13, 0x40000040 ;  /* 0x40000040000d7882 */ /* 0x000fe20000000000 */
[----:B--2---:R-:W-:-:S07]  /*2f50*/  WARPGROUP.ARRIVE ;  /* 0x00000000000079c5 */ /* 0x004fce0000000000 */
[----:B------:R-:W-:Y:S01]  /*2f60*/  HGMMA.64x128x16.F32 R152, gdesc[UR12].tnspB, R152, gsb0 ;  /* 0x41e000000c9879f0 */ /* 0x000fe20008000898 */
[----:B------:R-:W-:Y:S01]  /*2f70*/  UIADD3 UR12, UR4, 0x404, URZ ;  /* 0x00000404040c7890 */ /* 0x000fe2000fffe03f */
[----:B------:R-:W-:Y:S01]  /*2f80*/  UMOV UR13, 0x40000040 ;  /* 0x40000040000d7882 */ /* 0x000fe20000000000 */
        /* <DEDUP_REMOVED lines=15> */
[----:B-1----:R-:W2:Y:S04]  /*3080*/  LDL.LU R188, [R1] ;  /* 0x0000000001bc7983 */ /* 0x002ea80000300800 */
[----:B------:R-:W2:Y:S04]  /*3090*/  LDL.LU R189, [R1+0x4] ;  /* 0x0000040001bd7983 */ /* 0x000ea80000300800 */
[----:B------:R-:W2:Y:S04]  /*30a0*/  LDL.LU R190, [R1+0x8] ;  /* 0x0000080001be7983 */ /* 0x000ea80000300800 */
[----:B------:R-:W2:Y:S01]  /*30b0*/  LDL.LU R191, [R1+0xc] ;  /* 0x00000c0001bf7983 */ /* 0x000ea20000300800 */
[----:B------:R-:W-:-:S06]  /*30c0*/  WARPGROUP.ARRIVE ;  /* 0x00000000000079c5 */ /* 0x000fcc0000000000 */
[----:B------:R-:W-:Y:S01]  /*30d0*/  HGMMA.64x128x16.F32 R88, gdesc[UR12].tnspB, R88, gsb0 ;  /* 0x41e000000c5879f0 */ /* 0x000fe20008000858 */
[----:B------:R-:W-:Y:S01]  /*30e0*/  UIADD3 UR12, UR4, 0x604, URZ ;  /* 0x00000604040c7890 */ /* 0x000fe2000fffe03f */
[----:B------:R-:W-:Y:S01]  /*30f0*/  UMOV UR13, 0x40000040 ;  /* 0x40000040000d7882 */ /* 0x000fe20000000000 */
        /* <DEDUP_REMOVED lines=18> */
[----:B------:R-:W-:Y:S01]  /*3220*/  IMAD.MOV.U32 R208, RZ, RZ, R238 ;  /* 0x000000ffffd07224 */ /* 0x000fe200078e00ee */
[----:B------:R-:W-:Y:S01]  /*3230*/  MOV R238, R16 ;  /* 0x0000001000ee7202 */ /* 0x000fe20000000f00 */
[----:B------:R-:W-:Y:S01]  /*3240*/  IMAD.MOV.U32 R209, RZ, RZ, R237 ;  /* 0x000000ffffd17224 */ /* 0x000fe200078e00ed */
[----:B------:R-:W-:Y:S02]  /*3250*/  WARPGROUP.DEPBAR.LE gsb0, 0x0 ;  /* 0x00008000000079c5 */ /* 0x000fe40000010000 */
[----:B------:R-:W-:-:S06]  /*3260*/  WARPGROUP.ARRIVE ;  /* 0x00000000000079c5 */ /* 0x000fcc0000000000 */
[----:B------:R-:W-:Y:S01]  /*3270*/  HGMMA.64x128x16.F32 R24, gdesc[UR12].tnspB, R24, gsb0 ;  /* 0x41e000000c1879f0 */ /* 0x000fe20008000818 */
[----:B------:R-:W-:Y:S02]  /*3280*/  IMAD.MOV.U32 R210, RZ, RZ, R236 ;  /* 0x000000ffffd27224 */ /* 0x000fe400078e00ec */
[----:B------:R-:W-:Y:S01]  /*3290*/  IMAD.MOV.U32 R212, RZ, RZ, R234 ;  /* 0x000000ffffd47224 */ /* 0x000fe200078e00ea */
[----:B------:R-:W-:Y:S01]  /*32a0*/  MOV R234, R20 ;  /* 0x0000001400ea7202 */ /* 0x000fe20000000f00 */
        /* <DEDUP_REMOVED lines=18> */
[----:B------:R-:W-:Y:S01]  /*33d0*/  UIADD3 UR12, UR4, 0x6, URZ ;  /* 0x00000006040c7890 */ /* 0x000fe2000fffe03f */
[----:B------:R-:W-:Y:S01]  /*33e0*/  IMAD.MOV.U32 R232, RZ, RZ, R22 ;  /* 0x000000ffffe87224 */ /* 0x000fe200078e0016 */
[----:B------:R-:W-:Y:S01]  /*33f0*/  UIADD3 UR14, UR8, 0x180, URZ ;  /* 0x00000180080e7890 */ /* 0x000fe2000fffe03f */
[----:B------:R-:W-:Y:S01]  /*3400*/  IMAD.MOV.U32 R233, RZ, RZ, R21 ;  /* 0x000000ffffe97224 */ /* 0x000fe200078e0015 */
[----:B------:R-:W-:Y:S01]  /*3410*/  UMOV UR13, 0x40000040 ;  /* 0x40000040000d7882 */ /* 0x000fe20000000000 */
[----:B------:R-:W-:Y:S01]  /*3420*/  IMAD.MOV.U32 R236, RZ, RZ, R18 ;  /* 0x000000ffffec7224 */ /* 0x000fe200078e0012 */
[----:B------:R-:W-:Y:S01]  /*3430*/  UMOV UR15, 0x40000040 ;  /* 0x40000040000f7882 */ /* 0x000fe20000000000 */
[----:B------:R1:W5:Y:S04]  /*3440*/  LDL.LU R5, [R1+0x174] ;  /* 0x0001740001057983 */ /* 0x0003680000300800 */
[----:B------:R1:W5:Y:S01]  /*3450*/  LDL.LU R4, [R1+0x170] ;  /* 0x0001700001047983 */ /* 0x0003620000300800 */
[----:B------:R-:W-:-:S02]  /*3460*/  WARPGROUP.DEPBAR.LE gsb0, 0x0 ;  /* 0x00008000000079c5 */ /* 0x000fc40000010000 */
[----:B--2---:R-:W-:-:S06]  /*3470*/  WARPGROUP.ARRIVE ;  /* 0x00000000000079c5 */ /* 0x004fcc0000000000 */
        /* <DEDUP_REMOVED lines=34> */
[----:B--2---:R-:W2:Y:S04]  /*36a0*/  LDL.LU.64 R214, [R1+0x168] ;  /* 0x0001680001d67983 */ /* 0x004ea80000300a00 */
        /* <DEDUP_REMOVED lines=20> */
[----:B------:R-:W-:-:S07]  /*37f0*/  WARPGROUP.ARRIVE ;  /* 0x00000000000079c5 */ /* 0x000fce0000000000 */
[----:B------:R-:W-:Y:S01]  /*3800*/  HGMMA.64x128x16.F32 R88, gdesc[UR12].tnspB, R88, gsb0 ;  /* 0x41e000000c5879f0 */ /* 0x000fe20008000858 */
[----:B------:R-:W-:Y:S01]  /*3810*/  UIADD3 UR12, UR4, 0x606, URZ ;  /* 0x00000606040c7890 */ /* 0x000fe2000fffe03f */
[----:B------:R-:W-:Y:S02]  /*3820*/  UMOV UR13, 0x40000040 ;  /* 0x40000040000d7882 */ /* 0x000fe40000000000 */
[----:B------:R-:W-:Y:S01]  /*3830*/  UMOV UR4, 0x1 ;  /* 0x0000000100047882 */ /* 0x000fe20000000000 */
[----:B------:R-:W-:Y:S02]  /*3840*/  WARPGROUP.DEPBAR.LE gsb0, 0x0 ;  /* 0x00008000000079c5 */ /* 0x000fe40000010000 */
[----:B------:R-:W-:-:S06]  /*3850*/  WARPGROUP.ARRIVE ;  /* 0x00000000000079c5 */ /* 0x000fcc0000000000 */
[----:B-1----:R-:W-:Y:S03]  /*3860*/  HGMMA.64x128x16.F32 R24, gdesc[UR12].tnspB, R24, gsb0 ;  /* 0x41e000000c1879f0 */ /* 0x002fe60008000818 */
[----:B------:R-:W-:Y:S02]  /*3870*/  WARPGROUP.DEPBAR.LE gsb0, 0x0 ;  /* 0x00008000000079c5 */ /* 0x000fe40000010000 */
.L_x_14:
[----:B------:R-:W-:-:S04]  /*3880*/  UISETP.LT.AND UP0, UPT, UR5, 0x1, UPT ;  /* 0x000000010500788c */ /* 0x000fc8000bf01270 */
[----:B------:R-:W-:-:S04]  /*3890*/  USEL UR7, UR5, 0x1, UP0 ;  /* 0x0000000105077887 */ /* 0x000fc80008000000 */
[----:B------:R-:W-:-:S04]  /*38a0*/  UIADD3 UR7, UR5, -UR7, URZ ;  /* 0x8000000705077290 */ /* 0x000fc8000fffe03f */
[----:B------:R-:W-:-:S06]  /*38b0*/  UISETP.GE.AND UP0, UPT, UR7, 0x1, UPT ;  /* 0x000000010700788c */ /* 0x000fcc000bf06270 */
[----:B------:R-:W-:-:S13]  /*38c0*/  PLOP3.LUT P1, PT, PT, PT, UP0, 0x80, 0x0 ;  /* 0x000000000000781c */ /* 0x000fda0003f2f008 */
[----:B------:R-:W-:Y:S05]  /*38d0*/  @!P1 BRA `(.L_x_17) ;  /* 0x0000002800b09947 */ /* 0x000fea0003800000 */
[----:B------:R-:W-:Y:S01]  /*38e0*/  IMAD.MOV.U32 R3, RZ, RZ, RZ ;  /* 0x000000ffff037224 */ /* 0x000fe200078e00ff */
[----:B------:R-:W-:Y:S02]  /*38f0*/  ULOP3.LUT UR23, UR6, 0x1, URZ, 0xfc, !UPT ;  /* 0x0000000106177892 */ /* 0x000fe4000f8efc3f */
[----:B------:R-:W-:Y:S01]  /*3900*/  UISETP.NE.U32.AND UP0, UPT, UR4, URZ, UPT ;  /* 0x0000003f0400728c */ /* 0x000fe2000bf05070 */
[----:B------:R-:W-:Y:S01]  /*3910*/  UMOV UR8, UR7 ;  /* 0x0000000700087c82 */ /* 0x000fe20008000000 */
[----:B------:R-:W-:-:S09]  /*3920*/  UMOV UR5, URZ ;  /* 0x0000003f00057c82 */ /* 0x000fd20008000000 */
.L_x_22:
[----:B------:R-:W-:-:S06]  /*3930*/  UISETP.NE.AND UP1, UPT, UR23, 0x3, UPT ;  /* 0x000000031700788c */ /* 0x000fcc000bf25270 */
[----:B------:R-:W-:-:S13]  /*3940*/  PLOP3.LUT P2, PT, PT, PT, UP1, 0x80, 0x0 ;  /* 0x000000000000781c */ /* 0x000fda0003f4f018 */
[----:B------:R-:W-:Y:S05]  /*3950*/  @!P2 BRA `(.L_x_18) ;  /* 0x000000000004a947 */ /* 0x000fea0003800000 */
[----:B------:R-:W-:Y:S01]  /*3960*/  BPT.TRAP 0x1 ;  /* 0x000000040000795c */ /* 0x000fe20000300000 */
.L_x_18:
[----:B------:R-:W1:Y:S01]  /*3970*/  S2UR UR10, SR_CgaCtaId ;  /* 0x00000000000a79c3 */ /* 0x000e620000008800 */
[----:B------:R-:W-:Y:S01]  /*3980*/  UMOV UR9, 0x400 ;  /* 0x0000040000097882 */ /* 0x000fe20000000000 */
[----:B------:R-:W-:Y:S01]  /*3990*/  SHF.L.U32 R2, R3, 0x1f, RZ ;  /* 0x0000001f03027819 */ /* 0x000fe200000006ff */
[----:B-1----:R-:W-:-:S04]  /*39a0*/  ULEA UR9, UR10, UR9, 0x18 ;  /* 0x000000090a097291 */ /* 0x002fc8000f8ec03f */
[----:B------:R-:W-:-:S12]  /*39b0*/  ULEA UR10, UR4, UR9, 0x3 ;  /* 0x00000009040a7291 */ /* 0x000fd8000f8e183f */
.L_x_19:
[----:B-1----:R-:W-:-:S04]  /*39c0*/  IMAD.U32 R0, RZ, RZ, UR10 ;  /* 0x0000000aff007e24 */ /* 0x002fc8000f8e00ff */
[----:B------:R1:W2:Y:S03]  /*39d0*/  SYNCS.PHASECHK.TRANS64.TRYWAIT P1, [R0+URZ+0x30000], R2 ;  /* 0x03000002000075a7 */ /* 0x0002a6000802017f */
[----:B--2---:R-:W-:Y:S05]  /*39e0*/  @!P1 NANOSLEEP.SYNCS 0x989680 ;  /* 0x009896800000995d */ /* 0x004fea0003900000 */
[----:B------:R-:W2:Y:S02]  /*39f0*/  @!P1 SYNCS.PHASECHK.TRANS64 P1, [R0+URZ+0x30000], R2 ;  /* 0x03000002000095a7 */ /* 0x000ea4000802007f */
[----:B--2---:R-:W-:Y:S05]  /*3a00*/  @!P1 BRA `(.L_x_19) ;  /* 0xfffffffc00ec9947 */ /* 0x004fea000383ffff */
        /* <DEDUP_REMOVED lines=32> */
[----:B--2---:R-:W2:Y:S04]  /*3c10*/  LDL.LU.64 R24, [R1] ;  /* 0x0000000001187983 */ /* 0x004ea80000300a00 */
        /* <DEDUP_REMOVED lines=31> */
[----:B------:R-:W-:-:S02]  /*3e10*/  UIADD3 UR12, UR9, 0x20000, URZ ;  /* 0x00020000090c7890 */ /* 0x000fc4000fffe03f */
[----:B------:R-:W-:Y:S01]  /*3e20*/  USHF.R.U32.HI UR10, URZ, 0x4, UR9 ;  /* 0x000000043f0a7899 */ /* 0x000fe20008011609 */
[----:B-----5:R-:W-:Y:S01]  /*3e30*/  STL [R1+0x178], R5 ;  /* 0x0001780501007387 */ /* 0x020fe20000100800 */
[----:B------:R-:W-:Y:S02]  /*3e40*/  USHF.R.U32.HI UR12, URZ, 0x4, UR12 ;  /* 0x000000043f0c7899 */ /* 0x000fe4000801160c */
[----:B------:R-:W-:Y:S01]  /*3e50*/  ULOP3.LUT UR10, UR10, 0x3fff, URZ, 0xc0, !UPT ;  /* 0x00003fff0a0a7892 */ /* 0x000fe2000f8ec03f */
[----:B------:R3:W-:Y:S01]  /*3e60*/  STL [R1+0x174], R4 ;  /* 0x0001740401007387 */ /* 0x0007e20000100800 */
[----:B------:R-:W-:Y:S02]  /*3e70*/  ULOP3.LUT UR12, UR12, 0x3fff, URZ, 0xc0, !UPT ;  /* 0x00003fff0c0c7892 */ /* 0x000fe4000f8ec03f */
[----:B------:R-:W-:Y:S01]  /*3e80*/  ULOP3.LUT UR10, UR10, 0x10000, URZ, 0xfc, !UPT ;  /* 0x000100000a0a7892 */ /* 0x000fe2000f8efc3f */
[----:B------:R4:W-:Y:S01]  /*3e90*/  STL [R1+0x170], R3 ;  /* 0x0001700301007387 */ /* 0x0009e20000100800 */
[----:B------:R-:W-:-:S02]  /*3ea0*/  ULOP3.LUT UR12, UR12, 0x2000000, URZ, 0xfc, !UPT ;  /* 0x020000000c0c7892 */ /* 0x000fc4000f8efc3f */
[----:B------:R-:W-:Y:S02]  /*3eb0*/  ULEA UR10, UR4, UR10, 0xb ;  /* 0x0000000a040a7291 */ /* 0x000fe4000f8e583f */
[----:B------:R-:W-:Y:S01]  /*3ec0*/  ULEA UR12, UR4, UR12, 0xa ;  /* 0x0000000c040c7291 */ /* 0x000fe2000f8e503f */
[----:B------:R-:W-:Y:S01]  /*3ed0*/  UMOV UR17, 0x40000040 ;  /* 0x4000004000117882 */ /* 0x000fe20000000000 */
[----:B------:R-:W-:-:S03]  /*3ee0*/  UMOV UR19, 0x40000040 ;  /* 0x4000004000137882 */ /* 0x000fc60000000000 */
[----:B------:R-:W-:Y:S02]  /*3ef0*/  UMOV UR16, UR10 ;  /* 0x0000000a00107c82 */ /* 0x000fe40008000000 */
[----:B------:R-:W-:Y:S01]  /*3f00*/  UMOV UR18, UR12 ;  /* 0x0000000c00127c82 */ /* 0x000fe20008000000 */
[----:B--2---:R-:W-:-:S06]  /*3f10*/  WARPGROUP.ARRIVE ;  /* 0x00000000000079c5 */ /* 0x004fcc0000000000 */
[----:B------:R-:W-:Y:S01]  /*3f20*/  HGMMA.64x128x16.F32 R24, gdesc[UR16].tnspB, R24, UP0, gsb0 ;  /* 0x41e00000101879f0 */ /* 0x000fe2000b800818 */
[----:B------:R-:W-:Y:S01]  /*3f30*/  UIADD3 UR16, UR10, 0x200, URZ ;  /* 0x000002000a107890 */ /* 0x000fe2000fffe03f */
[----:B------:R-:W-:Y:S01]  /*3f40*/  UMOV UR17, 0x40000040 ;  /* 0x4000004000117882 */ /* 0x000fe20000000000 */
[----:B------:R-:W-:Y:S02]  /*3f50*/  WARPGROUP.DEPBAR.LE gsb0, 0x0 ;  /* 0x00008000000079c5 */ /* 0x000fe40000010000 */
[----:B------:R-:W-:Y:S01]  /*3f60*/  STL.64 [R1], R24 ;  /* 0x0000001801007387 */ /* 0x000fe20000100a00 */
[----:B-1----:R-:W-:Y:S01]  /*3f70*/  IMAD.MOV.U32 R2, RZ, RZ, R86 ;  /* 0x000000ffff027224 */ /* 0x002fe200078e0056 */
[----:B---3--:R-:W-:Y:S01]  /*3f80*/  MOV R4, R84 ;  /* 0x0000005400047202 */ /* 0x008fe20000000f00 */
[----:B------:R-:W-:Y:S01]  /*3f90*/  IMAD.MOV.U32 R0, RZ, RZ, R87 ;  /* 0x000000ffff007224 */ /* 0x000fe200078e0057 */
[----:B------:R1:W-:Y:S01]  /*3fa0*/  STL.64 [R1+0x8], R26 ;  /* 0x0000081a01007387 */ /* 0x0003e20000100a00 */
[----:B----4-:R-:W-:Y:S01]  /*3fb0*/  IMAD.MOV.U32 R3, RZ, RZ, R85 ;  /* 0x000000ffff037224 */ /* 0x010fe200078e0055 */
        /* <DEDUP_REMOVED lines=28> */
[----:B------:R-:W-:Y:S01]  /*4180*/  WARPGROUP.ARRIVE ;  /* 0x00000000000079c5 */ /* 0x000fe20000000000 */
        /* <DEDUP_REMOVED lines=15> */
[----:B------:R-:W-:Y:S01]  /*4280*/  HGMMA.64x128x16.F32 R152, gdesc[UR16].tnspB, R152, UP0, gsb0 ;  /* 0x41e00000109879f0 */ /* 0x000fe2000b800898 */
        /* <DEDUP_REMOVED lines=45> */
[----:B------:R-:W-:-:S03]  /*4560*/  WARPGROUP.DEPBAR.LE gsb0, 0x0 ;  /* 0x00008000000079c5 */ /* 0x000fc60000010000 */
        /* <DEDUP_REMOVED lines=14> */
[----:B-1----:R-:W3:Y:S04]  /*4650*/  LDL.LU R188, [R1] ;  /* 0x0000000001bc7983 */ /* 0x002ee80000300800 */
[----:B------:R-:W3:Y:S04]  /*4660*/  LDL.LU R189, [R1+0x4] ;  /* 0x0000040001bd7983 */ /* 0x000ee80000300800 */
[----:B------:R-:W3:Y:S04]  /*4670*/  LDL.LU R190, [R1+0x8] ;  /* 0x0000080001be7983 */ /* 0x000ee80000300800 */
[----:B------:R-:W3:Y:S01]  /*4680*/  LDL.LU R191, [R1+0xc] ;  /* 0x00000c0001bf7983 */ /* 0x000ee20000300800 */
[----:B------:R-:W-:Y:S01]  /*4690*/  UIADD3 UR16, UR10, 0x400, URZ ;  /* 0x000004000a107890 */ /* 0x000fe2000fffe03f */
[----:B------:R-:W-:Y:S01]  /*46a0*/  WARPGROUP.ARRIVE ;  /* 0x00000000000079c5 */ /* 0x000fe20000000000 */
[----:B------:R-:W-:-:S07]  /*46b0*/  UMOV UR17, 0x40000040 ;  /* 0x4000004000117882 */ /* 0x000fce0000000000 */
[----:B------:R-:W-:Y:S01]  /*46c0*/  HGMMA.64x128x16.F32 R88, gdesc[UR16].tnspB, R88, UP0, gsb0 ;  /* 0x41e00000105879f0 */ /* 0x000fe2000b800858 */
[----:B------:R-:W-:Y:S01]  /*46d0*/  UIADD3 UR16, UR10, 0x600, URZ ;  /* 0x000006000a107890 */ /* 0x000fe2000fffe03f */
        /* <DEDUP_REMOVED lines=21> */
[----:B------:R-:W-:Y:S02]  /*4830*/  WARPGROUP.DEPBAR.LE gsb0, 0x0 ;  /* 0x00008000000079c5 */ /* 0x000fe40000010000 */
[----:B--2---:R-:W-:-:S06]  /*4840*/  WARPGROUP.ARRIVE ;  /* 0x00000000000079c5 */ /* 0x004fcc0000000000 */
[----:B------:R-:W-:Y:S01]  /*4850*/  HGMMA.64x128x16.F32 R24, gdesc[UR16].tnspB, R24, UP0, gsb0 ;  /* 0x41e00000101879f0 */ /* 0x000fe2000b800818 */
[----:B------:R-:W-:Y:S01]  /*4860*/  IMAD.MOV.U32 R207, RZ, RZ, R237 ;  /* 0x000000ffffcf7224 */ /* 0x000fe200078e00ed */
[----:B------:R-:W-:Y:S01]  /*4870*/  MOV R237, R15 ;  /* 0x0000000f00ed7202 */ /* 0x000fe20000000f00 */
[----:B------:R-:W-:Y:S02]  /*4880*/  IMAD.MOV.U32 R209, RZ, RZ, R235 ;  /* 0x000000ffffd17224 */ /* 0x000fe400078e00eb */
[----:B------:R-:W-:Y:S02]  /*4890*/  IMAD.MOV.U32 R210, RZ, RZ, R234 ;  /* 0x000000ffffd27224 */ /* 0x000fe400078e00ea */
[----:B------:R-:W-:Y:S01]  /*48a0*/  IMAD.MOV.U32 R211, RZ, RZ, R233 ;  /* 0x000000ffffd37224 */ /* 0x000fe200078e00e9 */
[----:B------:R-:W-:Y:S01]  /*48b0*/  MOV R233, R19 ;  /* 0x0000001300e97202 */ /* 0x000fe20000000f00 */
[----:B------:R-:W-:Y:S02]  /*48c0*/  IMAD.MOV.U32 R213, RZ, RZ, R231 ;  /* 0x000000ffffd57224 */ /* 0x000fe400078e00e7 */
[----:B------:R-:W-:-:S02]  /*48d0*/  IMAD.MOV.U32 R214, RZ, RZ, R230 ;  /* 0x000000ffffd67224 */ /* 0x000fc400078e00e6 */
[----:B------:R-:W-:Y:S01]  /*48e0*/  IMAD.MOV.U32 R215, RZ, RZ, R229 ;  /* 0x000000ffffd77224 */ /* 0x000fe200078e00e5 */
[----:B------:R-:W-:Y:S01]  /*48f0*/  MOV R229, R23 ;  /* 0x0000001700e57202 */ /* 0x000fe20000000f00 */
        /* <DEDUP_REMOVED lines=16> */
[----:B------:R-:W-:Y:S01]  /*4a00*/  IMAD.MOV.U32 R251, RZ, RZ, R0 ;  /* 0x000000fffffb7224 */ /* 0x000fe200078e0000 */
[----:B------:R-:W-:-:S02]  /*4a10*/  UIADD3 UR16, UR10, 0x2, URZ ;  /* 0x000000020a107890 */ /* 0x000fc4000fffe03f */
[----:B------:R-:W-:Y:S01]  /*4a20*/  UIADD3 UR18, UR12, 0x80, URZ ;  /* 0x000000800c127890 */ /* 0x000fe2000fffe03f */
[----:B------:R-:W-:Y:S01]  /*4a30*/  UMOV UR17, 0x40000040 ;  /* 0x4000004000117882 */ /* 0x000fe20000000000 */
[----:B------:R-:W-:Y:S01]  /*4a40*/  UMOV UR19, 0x40000040 ;  /* 0x4000004000137882 */ /* 0x000fe20000000000 */
[----:B------:R-:W-:Y:S02]  /*4a50*/  WARPGROUP.DEPBAR.LE gsb0, 0x0 ;  /* 0x00008000000079c5 */ /* 0x000fe40000010000 */
[----:B---3--:R-:W-:-:S06]  /*4a60*/  WARPGROUP.ARRIVE ;  /* 0x00000000000079c5 */ /* 0x008fcc0000000000 */
        /* <DEDUP_REMOVED lines=143> */
[----:B------:R-:W-:-:S02]  /*5360*/  IMAD.MOV.U32 R8, RZ, RZ, R211 ;  /* 0x000000ffff087224 */ /* 0x000fc400078e00d3 */
[----:B------:R-:W-:Y:S01]  /*5370*/  IMAD.MOV.U32 R11, RZ, RZ, R208 ;  /* 0x000000ffff0b7224 */ /* 0x000fe200078e00d0 */
[----:B------:R-:W2:Y:S01]  /*5380*/  LDL.LU.64 R212, [R1+0x270] ;  /* 0x0002700001d47983 */ /* 0x000ea20000300a00 */
[----:B------:R-:W-:Y:S01]  /*5390*/  IMAD.MOV.U32 R13, RZ, RZ, R206 ;  /* 0x000000ffff0d7224 */ /* 0x000fe200078e00ce */
[----:B------:R-:W-:Y:S01]  /*53a0*/  MOV R14, R205 ;  /* 0x000000cd000e7202 */ /* 0x000fe20000000f00 */
[----:B------:R-:W-:Y:S01]  /*53b0*/  IMAD.MOV.U32 R12, RZ, RZ, R207 ;  /* 0x000000ffff0c7224 */ /* 0x000fe200078e00cf */
[----:B------:R-:W2:Y:S01]  /*53c0*/  LDL.LU.64 R210, [R1+0x268] ;  /* 0x0002680001d27983 */ /* 0x000ea20000300a00 */
[----:B------:R-:W-:-:S03]  /*53d0*/  IMAD.MOV.U32 R15, RZ, RZ, R204 ;  /* 0x000000ffff0f7224 */ /* 0x000fc600078e00cc */
        /* <DEDUP_REMOVED lines=127> */
[----:B------:R-:W-:-:S06]  /*5bd0*/  WARPGROUP.ARRIVE ;  /* 0x00000000000079c5 */ /* 0x000fcc0000000000 */
[----:B------:R-:W-:Y:S01]  /*5be0*/  HGMMA.64x128x16.F32 R24, gdesc[UR16].tnspB, R24, gsb0 ;  /* 0x41e00000101879f0 */ /* 0x000fe20008000818 */
[----:B------:R-:W-:Y:S01]  /*5bf0*/  IMAD.MOV.U32 R211, RZ, RZ, R236 ;  /* 0x000000ffffd37224 */ /* 0x000fe200078e00ec */
[----:B------:R-:W-:Y:S01]  /*5c00*/  MOV R237, R18 ;  /* 0x0000001200ed7202 */ /* 0x000fe20000000f00 */
[----:B------:R-:W-:Y:S02]  /*5c10*/  IMAD.MOV.U32 R212, RZ, RZ, R235 ;  /* 0x000000ffffd47224 */ /* 0x000fe400078e00eb */
        /* <DEDUP_REMOVED lines=25> */
[----:B------:R-:W-:Y:S01]  /*5db0*/  UMOV UR12, UR14 ;  /* 0x0000000e000c7c82 */ /* 0x000fe20008000000 */
[----:B------:R1:W5:Y:S01]  /*5dc0*/  LDL.LU R5, [R1+0x178] ;  /* 0x0001780001057983 */ /* 0x0003620000300800 */
[----:B------:R-:W-:-:S03]  /*5dd0*/  UMOV UR14, UR16 ;  /* 0x00000010000e7c82 */ /* 0x000fc60008000000 */
[----:B------:R1:W5:Y:S04]  /*5de0*/  LDL.LU R4, [R1+0x174] ;  /* 0x0001740001047983 */ /* 0x0003680000300800 */
[----:B------:R1:W5:Y:S01]  /*5df0*/  LDL.LU R3, [R1+0x170] ;  /* 0x0001700001037983 */ /* 0x0003620000300800 */
[----:B------:R-:W-:Y:S02]  /*5e00*/  WARPGROUP.DEPBAR.LE gsb0, 0x0 ;  /* 0x00008000000079c5 */ /* 0x000fe40000010000 */
        /* <DEDUP_REMOVED lines=59> */
[----:B------:R-:W-:Y:S01]  /*61c0*/  UMOV UR13, 0x40000040 ;  /* 0x40000040000d7882 */ /* 0x000fe20000000000 */
[----:B------:R-:W-:Y:S02]  /*61d0*/  WARPGROUP.DEPBAR.LE gsb0, 0x0 ;  /* 0x00008000000079c5 */ /* 0x000fe40000010000 */
[----:B------:R-:W-:-:S07]  /*61e0*/  WARPGROUP.ARRIVE ;  /* 0x00000000000079c5 */ /* 0x000fce0000000000 */
[----:B------:R-:W-:Y:S03]  /*61f0*/  HGMMA.64x128x16.F32 R24, gdesc[UR12].tnspB, R24, gsb0 ;  /* 0x41e000000c1879f0 */ /* 0x000fe60008000818 */
[----:B------:R-:W-:Y:S02]  /*6200*/  WARPGROUP.DEPBAR.LE gsb0, 0x0 ;  /* 0x00008000000079c5 */ /* 0x000fe40000010000 */
[----:B-1----:R-:W-:Y:S05]  /*6210*/  @!P2 BRA `(.L_x_20) ;  /* 0x000000000004a947 */ /* 0x002fea0003800000 */
[----:B------:R-:W-:Y:S01]  /*6220*/  BPT.TRAP 0x1 ;  /* 0x000000040000795c */ /* 0x000fe20000300000 */
.L_x_20:
[----:B-----5:R-:W-:Y:S01]  /*6230*/  ISETP.NE.AND P1, PT, R4, RZ, PT ;  /* 0x000000ff0400720c */ /* 0x020fe20003f25270 */
[----:B------:R-:W-:Y:S01]  /*6240*/  IMAD.U32 R0, RZ, RZ, UR5 ;  /* 0x00000005ff007e24 */ /* 0x000fe2000f8e00ff */
[----:B------:R-:W-:-:S11]  /*6250*/  UISETP.GT.U32.AND UP0, UPT, UR6, 0x1, UPT ;  /* 0x000000010600788c */ /* 0x000fd6000bf04070 */
[----:B------:R-:W-:-:S04]  /*6260*/  @P1 LEA R0, R0, UR9, 0x3 ;  /* 0x0000000900001c11 */ /* 0x000fc8000f8e18ff */
[----:B------:R-:W-:-:S04]  /*6270*/  @P1 IADD3 R0, R0, 0x30020, RZ ;  /* 0x0003002000001810 */ /* 0x000fc80007ffe0ff */
[----:B------:R-:W-:-:S04]  /*6280*/  @P1 PRMT R0, R5, 0x654, R0 ;  /* 0x0000065405001816 */ /* 0x000fc80000000000 */
[----:B------:R1:W-:Y:S01]  /*6290*/  @P1 SYNCS.ARRIVE.TRANS64.RED.A1T0 RZ, [R0+URZ], RZ ;  /* 0x000000ff00ff19a7 */ /* 0x0003e2000810043f */
[----:B------:R-:W-:-:S13]  /*62a0*/  PLOP3.LUT P1, PT, PT, PT, UP0, 0x80, 0x0 ;  /* 0x000000000000781c */ /* 0x000fda0003f2f008 */
[----:B-1----:R-:W-:Y:S05]  /*62b0*/  @P1 BRA `(.L_x_21) ;  /* 0x0000000000041947 */ /* 0x002fea0003800000 */
[----:B------:R-:W-:Y:S01]  /*62c0*/  BPT.TRAP 0x1 ;  /* 0x000000040000795c */ /* 0x000fe20000300000 */
.L_x_21:
[----:B------:R-:W-:Y:S02]  /*62d0*/  UISETP.GT.AND UP2, UPT, UR8, 0x1, UPT ;  /* 0x000000010800788c */ /* 0x000fe4000bf44270 */
[----:B------:R-:W-:Y:S02]  /*62e0*/  UIADD3 UR4, UR4, 0x1, URZ ;  /* 0x0000000104047890 */ /* 0x000fe4000fffe03f */
[----:B------:R-:W-:Y:S02]  /*62f0*/  UIADD3 UR5, UR5, 0x1, URZ ;  /* 0x0000000105057890 */ /* 0x000fe4000fffe03f */
[----:B------:R-:W-:Y:S01]  /*6300*/  PLOP3.LUT P1, PT, PT, PT, UP2, 0x80, 0x0 ;  /* 0x000000000000781c */ /* 0x000fe20003f2f028 */
[----:B------:R-:W-:Y:S02]  /*6310*/  UISETP.NE.AND UP0, UPT, UR4, 0x4, UPT ;  /* 0x000000040400788c */ /* 0x000fe4000bf05270 */
[----:B------:R-:W-:Y:S02]  /*6320*/  UISETP.NE.AND UP1, UPT, UR5, 0x4, UPT ;  /* 0x000000040500788c */ /* 0x000fe4000bf25270 */
[----:B------:R-:W-:-:S02]  /*6330*/  USEL UR9, URZ, 0x1, UP0 ;  /* 0x000000013f097887 */ /* 0x000fc40008000000 */
[----:B------:R-:W-:Y:S02]  /*6340*/  USEL UR4, UR4, URZ, UP0 ;  /* 0x0000003f04047287 */ /* 0x000fe40008000000 */
[----:B------:R-:W-:Y:S02]  /*6350*/  UIADD3 UR8, UR8, -0x1, URZ ;  /* 0xffffffff08087890 */ /* 0x000fe4000fffe03f */
[----:B------:R-:W-:Y:S01]  /*6360*/  USEL UR5, UR5, URZ, UP1 ;  /* 0x0000003f05057287 */ /* 0x000fe20008800000 */
[----:B------:R-:W-:Y:S01]  /*6370*/  LOP3.LUT R3, R3, UR9, RZ, 0x3c, !PT ;  /* 0x0000000903037c12 */ /* 0x000fe2000f8e3cff */
[----:B------:R-:W-:Y:S01]  /*6380*/  UPLOP3.LUT UP0, UPT, UPT, UPT, UPT, 0x80, 0x0 ;  /* 0x000000000000789c */ /* 0x000fe20003f0f070 */
[----:B------:R-:W-:Y:S10]  /*6390*/  @P1 BRA `(.L_x_22) ;  /* 0xffffffd400641947 */ /* 0x000ff4000383ffff */
.L_x_17:
[----:B------:R-:W-:Y:S05]  /*63a0*/  @!P0 BRA `(.L_x_23) ;  /* 0x00000000004c8947 */ /* 0x000fea0003800000 */
[----:B------:R-:W-:-:S04]  /*63b0*/  ULOP3.LUT UR4, UR6, 0x1, URZ, 0xfc, !UPT ;  /* 0x0000000106047892 */ /* 0x000fc8000f8efc3f */
[----:B------:R-:W-:-:S06]  /*63c0*/  UISETP.NE.AND UP0, UPT, UR4, 0x3, UPT ;  /* 0x000000030400788c */ /* 0x000fcc000bf05270 */
[----:B------:R-:W-:-:S13]  /*63d0*/  PLOP3.LUT P0, PT, PT, PT, UP0, 0x80, 0x0 ;  /* 0x000000000000781c */ /* 0x000fda0003f0f008 */
[----:B------:R-:W-:Y:S05]  /*63e0*/  @!P0 BRA `(.L_x_24) ;  /* 0x0000000000048947 */ /* 0x000fea0003800000 */
[----:B------:R-:W-:Y:S01]  /*63f0*/  BPT.TRAP 0x1 ;  /* 0x000000040000795c */ /* 0x000fe20000300000 */
.L_x_24:
[----:B-----5:R-:W-:Y:S01]  /*6400*/  ISETP.NE.AND P0, PT, R4, RZ, PT ;  /* 0x000000ff0400720c */ /* 0x020fe20003f05270 */
[----:B------:R-:W-:-:S12]  /*6410*/  UISETP.GT.U32.AND UP0, UPT, UR6, 0x1, UPT ;  /* 0x000000010600788c */ /* 0x000fd8000bf04070 */
[----:B------:R-:W1:Y:S01]  /*6420*/  @P0 S2R R2, SR_CgaCtaId ;  /* 0x0000000000020919 */ /* 0x000e620000008800 */
[----:B------:R-:W-:-:S04]  /*6430*/  @P0 MOV R0, 0x400 ;  /* 0x0000040000000802 */ /* 0x000fc80000000f00 */
[----:B-1----:R-:W-:Y:S01]  /*6440*/  @P0 LEA R2, R2, R0, 0x18 ;  /* 0x0000000002020211 */ /* 0x002fe200078ec0ff */
[----:B------:R-:W-:-:S04]  /*6450*/  IMAD.U32 R0, RZ, RZ, UR7 ;  /* 0x00000007ff007e24 */ /* 0x000fc8000f8e00ff */
[----:B------:R-:W-:-:S05]  /*6460*/  @P0 IMAD.SHL.U32 R0, R0, 0x8, RZ ;  /* 0x0000000800000824 */ /* 0x000fca00078e00ff */
[----:B------:R-:W-:-:S04]  /*6470*/  @P0 LOP3.LUT R0, R0, 0x18, RZ, 0xc0, !PT ;  /* 0x0000001800000812 */ /* 0x000fc800078ec0ff */
[----:B------:R-:W-:-:S04]  /*6480*/  @P0 IADD3 R0, R2, 0x30020, R0 ;  /* 0x0003002002000810 */ /* 0x000fc80007ffe000 */
[----:B------:R-:W-:-:S04]  /*6490*/  @P0 PRMT R5, R5, 0x654, R0 ;  /* 0x0000065405050816 */ /* 0x000fc80000000000 */
[----:B------:R1:W-:Y:S01]  /*64a0*/  @P0 SYNCS.ARRIVE.TRANS64.RED.A1T0 RZ, [R5+URZ], RZ ;  /* 0x000000ff05ff09a7 */ /* 0x0003e2000810043f */
[----:B------:R-:W-:-:S13]  /*64b0*/  PLOP3.LUT P0, PT, PT, PT, UP0, 0x80, 0x0 ;  /* 0x000000000000781c */ /* 0x000fda0003f0f008 */
[----:B-1----:R-:W-:Y:S05]  /*64c0*/  @P0 BRA `(.L_x_23) ;  /* 0x0000000000040947 */ /* 0x002fea0003800000 */
[----:B------:R-:W-:Y:S01]  /*64d0*/  BPT.TRAP 0x1 ;  /* 0x000000040000795c */ /* 0x000fe20000300000 */
.L_x_23:
[----:B------:R-:W1:Y:S01]  /*64e0*/  S2R R2, SR_TID.X ;  /* 0x0000000000027919 */ /* 0x000e620000002100 */
[----:B------:R-:W-:Y:S01]  /*64f0*/  ULDC.64 UR4, c[0x0][0x280] ;  /* 0x0000a00000047ab9 */ /* 0x000fe20000000a00 */
[----:B-----5:R-:W2:Y:S01]  /*6500*/  S2R R4, SR_CTAID.Y ;  /* 0x0000000000047919 */ /* 0x020ea20000002600 */
[----:B------:R-:W3:Y:S01]  /*6510*/  S2R R5, SR_CTAID.X ;  /* 0x0000000000057919 */ /* 0x000ee20000002500 */
[----:B-1----:R-:W-:-:S04]  /*6520*/  SHF.R.S32.HI R0, RZ, 0x1f, R2 ;  /* 0x0000001fff007819 */ /* 0x002fc80000011402 */
[----:B------:R-:W-:Y:S01]  /*6530*/  LEA.HI R0, R0, R2, RZ, 0x7 ;  /* 0x0000000200007211 */ /* 0x000fe200078f38ff */
[----:B--2---:R-:W-:-:S03]  /*6540*/  IMAD.SHL.U32 R4, R4, 0x80, RZ ;  /* 0x0000008004047824 */ /* 0x004fc600078e00ff */
[----:B------:R-:W-:Y:S02]  /*6550*/  LOP3.LUT R0, R0, 0xffffff80, RZ, 0xc0, !PT ;  /* 0xffffff8000007812 */ /* 0x000fe400078ec0ff */
[----:B------:R-:W-:-:S03]  /*6560*/  ISETP.GE.AND P0, PT, R4, UR5, PT ;  /* 0x0000000504007c0c */ /* 0x000fc6000bf06270 */
[----:B------:R-:W-:-:S05]  /*6570*/  IMAD.IADD R0, R2, 0x1, -R0 ;  /* 0x0000000102007824 */ /* 0x000fca00078e0a00 */
[----:B------:R-:W-:-:S04]  /*6580*/  SHF.R.S32.HI R3, RZ, 0x1f, R0 ;  /* 0x0000001fff037819 */ /* 0x000fc80000011400 */
[CC--:B------:R-:W-:Y:S02]  /*6590*/  LEA.HI R2, R3.reuse, R0.reuse, RZ, 0x2 ;  /* 0x0000000003027211 */ /* 0x0c0fe400078f10ff */
[----:B------:R-:W-:Y:S02]  /*65a0*/  LEA.HI R3, R3, R0, RZ, 0x5 ;  /* 0x0000000003037211 */ /* 0x000fe400078f28ff */
[--C-:B------:R-:W-:Y:S02]  /*65b0*/  SHF.R.S32.HI R14, RZ, 0x2, R2.reuse ;  /* 0x00000002ff0e7819 */ /* 0x100fe40000011402 */
[----:B------:R-:W-:Y:S02]  /*65c0*/  SHF.R.S32.HI R15, RZ, 0x1f, R2 ;  /* 0x0000001fff0f7819 */ /* 0x000fe40000011402 */
[----:B------:R-:W-:Y:S02]  /*65d0*/  LOP3.LUT R2, R2, 0x7ffffffc, RZ, 0xc0, !PT ;  /* 0x7ffffffc02027812 */ /* 0x000fe400078ec0ff */
[----:B------:R-:W-:-:S02]  /*65e0*/  LEA.HI R15, R15, R14, RZ, 0x3 ;  /* 0x0000000e0f0f7211 */ /* 0x000fc400078f18ff */
[----:B------:R-:W-:Y:S02]  /*65f0*/  IADD3 R2, -R2, R0, RZ ;  /* 0x0000000002027210 */ /* 0x000fe40007ffe1ff */
[----:B------:R-:W-:-:S03]  /*6600*/  LOP3.LUT R15, R15, 0xfffffff8, RZ, 0xc0, !PT ;  /* 0xfffffff80f0f7812 */ /* 0x000fc600078ec0ff */
[----:B------:R-:W-:Y:S02]  /*6610*/  IMAD.SHL.U32 R0, R2, 0x2, RZ ;  /* 0x0000000202007824 */ /* 0x000fe400078e00ff */
[----:B------:R-:W-:-:S03]  /*6620*/  IMAD.IADD R14, R14, 0x1, -R15 ;  /* 0x000000010e0e7824 */ /* 0x000fc600078e0a0f */
[----:B------:R-:W-:Y:S02]  /*6630*/  SHF.R.S32.HI R2, RZ, 0x1f, R0 ;  /* 0x0000001fff027819 */ /* 0x000fe40000011400 */
[----:B------:R-:W-:Y:S02]  /*6640*/  IADD3 R10, P1, R4, R0, RZ ;  /* 0x00000000040a7210 */ /* 0x000fe40007f3e0ff */
[----:B------:R-:W-:Y:S02]  /*6650*/  IADD3 R0, -R0, UR5, -R4 ;  /* 0x0000000500007c10 */ /* 0x000fe4000fffe904 */
[----:B------:R-:W-:Y:S02]  /*6660*/  LEA.HI.X.SX32 R11, R4, R2, 0x1, P1 ;  /* 0x00000002040b7211 */ /* 0x000fe400008f0eff */
[----:B------:R-:W-:Y:S02]  /*6670*/  SHF.R.S32.HI R15, RZ, 0x1f, R14 ;  /* 0x0000001fff0f7819 */ /* 0x000fe4000001140e */
[----:B---3--:R-:W-:-:S02]  /*6680*/  SHF.L.U32 R4, R5, 0x8, RZ ;  /* 0x0000000805047819 */ /* 0x008fc400000006ff */
[----:B------:R-:W-:Y:S01]  /*6690*/  SHF.R.S32.HI R2, RZ, 0x5, R3 ;  /* 0x00000005ff027819 */ /* 0x000fe20000011403 */
[----:B------:R-:W-:Y:S01]  /*66a0*/  IMAD.WIDE R12, R5, 0x100, R14 ;  /* 0x00000100050c7825 */ /* 0x000fe200078e020e */
[----:B------:R-:W-:-:S03]  /*66b0*/  ISETP.GE.OR P0, PT, R4, UR4, P0 ;  /* 0x0000000404007c0c */ /* 0x000fc60008706670 */
[----:B------:R-:W-:-:S04]  /*66c0*/  IMAD.WIDE R12, R2, 0x10, R12 ;  /* 0x00000010020c7825 */ /* 0x000fc800078e020c */
[----:B------:R-:W-:-:S05]  /*66d0*/  IMAD R2, R2, -0x10, -R4 ;  /* 0xfffffff002027824 */ /* 0x000fca00078e0a04 */
[----:B------:R-:W-:Y:S01]  /*66e0*/  IADD3 R14, R2, UR4, -R14 ;  /* 0x00000004020e7c10 */ /* 0x000fe2000fffe80e */
[----:B------:R-:W-:Y:S06]  /*66f0*/  @P0 EXIT ;  /* 0x000000000000094d */ /* 0x000fec0003800000 */
[----:B------:R-:W-:Y:S01]  /*6700*/  FSETP.NEU.AND P2, PT, RZ, UR22, PT ;  /* 0x00000016ff007c0b */ /* 0x000fe2000bf4d000 */
[----:B------:R-:W-:Y:S01]  /*6710*/  ULDC.64 UR14, c[0x0][0x5d0] ;  /* 0x00017400000e7ab9 */ /* 0x000fe20000000a00 */
[----:B------:R-:W-:Y:S01]  /*6720*/  ISETP.GT.AND P0, PT, R14, RZ, PT ;  /* 0x000000ff0e00720c */ /* 0x000fe20003f04270 */
[----:B------:R-:W-:Y:S01]  /*6730*/  IMAD R2, R13, UR14, RZ ;  /* 0x0000000e0d027c24 */ /* 0x000fe2000f8e02ff */
[----:B------:R-:W-:Y:S02]  /*6740*/  USHF.L.U64.HI UR5, UR14, 0x3, UR15 ;  /* 0x000000030e057899 */ /* 0x000fe4000801020f */
[----:B------:R-:W-:Y:S01]  /*6750*/  IMAD.WIDE.U32 R4, R12, UR14, R10 ;  /* 0x0000000e0c047c25 */ /* 0x000fe2000f8e000a */
[----:B------:R-:W-:Y:S01]  /*6760*/  USHF.L.U32 UR4, UR14, 0x3, URZ ;  /* 0x000000030e047899 */ /* 0x000fe2000800063f */
[----:B------:R-:W-:Y:S02]  /*6770*/  ISETP.GT.AND P1, PT, R0, RZ, P0 ;  /* 0x000000ff0000720c */ /* 0x000fe40000724270 */
[----:B------:R-:W-:-:S04]  /*6780*/  IMAD R2, R12, UR15, R2 ;  /* 0x0000000f0c027c24 */ /* 0x000fc8000f8e0202 */
[----:B------:R-:W-:Y:S01]  /*6790*/  IMAD.IADD R3, R5, 0x1, R2 ;  /* 0x0000000105037824 */ /* 0x000fe200078e0202 */
[----:B------:R-:W-:Y:S06]  /*67a0*/  @!P2 BRA `(.L_x_25) ;  /* 0x000000b000c0a947 */ /* 0x000fec0003800000 */
[----:B------:R-:W-:Y:S01]  /*67b0*/  ULDC.64 UR6, c[0x0][0x5c8] ;  /* 0x0001720000067ab9 */ /* 0x000fe20000000a00 */
[----:B------:R-:W-:Y:S01]  /*67c0*/  ULDC.64 UR16, c[0x0][0x5b0] ;  /* 0x00016c0000107ab9 */ /* 0x000fe20000000a00 */
[C---:B------:R-:W-:Y:S01]  /*67d0*/  LEA R2, P2, R4.reuse, UR6, 0x1 ;  /* 0x0000000604027c11 */ /* 0x040fe2000f8408ff */
[----:B------:R-:W-:Y:S01]  /*67e0*/  IMAD R6, R13, UR16, RZ ;  /* 0x000000100d067c24 */ /* 0x000fe2000f8e02ff */
[----:B------:R-:W-:Y:S01]  /*67f0*/  ULDC.64 UR18, c[0x0][0x5a8] ;  /* 0x00016a0000127ab9 */ /* 0x000fe20000000a00 */
[----:B------:R-:W2:Y:S01]  /*6800*/  LDL.LU R7, [R1] ;  /* 0x0000000001077983 */ /* 0x000ea20000300800 */
[----:B------:R-:W-:Y:S01]  /*6810*/  LEA.HI.X R3, R4, UR7, R3, 0x1, P2 ;  /* 0x0000000704037c11 */ /* 0x000fe200090f0c03 */
[C---:B------:R-:W-:Y:S02]  /*6820*/  IMAD R6, R12.reuse, UR17, R6 ;  /* 0x000000110c067c24 */ /* 0x040fe4000f8e0206 */
[----:B------:R-:W-:-:S04]  /*6830*/  IMAD.WIDE.U32 R4, R12, UR16, R10 ;  /* 0x000000100c047c25 */ /* 0x000fc8000f8e000a */
[----:B------:R-:W-:Y:S01]  /*6840*/  IMAD.IADD R5, R5, 0x1, R6 ;  /* 0x0000000105057824 */ /* 0x000fe200078e0206 */
[----:B------:R-:W-:-:S04]  /*6850*/  LEA R8, P2, R4, UR18, 0x1 ;  /* 0x0000001204087c11 */ /* 0x000fc8000f8408ff */
[----:B------:R-:W-:-:S05]  /*6860*/  LEA.HI.X R9, R4, UR19, R5, 0x1, P2 ;  /* 0x0000001304097c11 */ /* 0x000fca00090f0c05 */
[----:B------:R-:W3:Y:S01]  /*6870*/  @P1 LDG.E.LTC128B.U16 R15, desc[UR20][R8.64] ;  /* 0x00000014080f1981 */ /* 0x000ee2000c1e1520 */
[----:B------:R-:W-:Y:S01]  /*6880*/  ISETP.GT.AND P2, PT, R0, 0x1, P0 ;  /* 0x000000010000780c */ /* 0x000fe20000744270 */
[----:B------:R-:W-:Y:S01]  /*6890*/  BSSY B0, `(.L_x_26) ;  /* 0x0000008000007945 */ /* 0x000fe20003800000 */
[----:B---3--:R-:W-:-:S05]  /*68a0*/  HADD2.F32 R4, -RZ, R15.H0_H0 ;  /* 0x2000000fff047230 */ /* 0x008fca0000004100 */
[----:B------:R-:W-:-:S04]  /*68b0*/  FMUL R4, R4, UR22 ;  /* 0x0000001604047c20 */ /* 0x000fc80008400000 */
[----:B--2---:R-:W-:-:S05]  /*68c0*/  FFMA R4, R7, UR11, R4 ;  /* 0x0000000b07047c23 */ /* 0x004fca0008000004 */
[----:B------:R-:W-:-:S05]  /*68d0*/  F2FP.F16.F32.PACK_AB R4, RZ, R4 ;  /* 0x00000004ff04723e */ /* 0x000fca00000000ff */
[----:B------:R1:W-:Y:S01]  /*68e0*/  @P1 STG.E.U16 desc[UR20][R2.64], R4 ;  /* 0x0000000402001986 */ /* 0x0003e2000c101514 */
[----:B------:R-:W-:Y:S05]  /*68f0*/  @!P2 BRA `(.L_x_27) ;  /* 0x000000000004a947 */ /* 0x000fea0003800000 */
[----:B------:R2:W5:Y:S02]  /*6900*/  LDG.E.LTC128B.U16 R15, desc[UR20][R8.64+0x2] ;  /* 0x00000214080f7981 */ /* 0x000564000c1e1520 */
.L_x_27:
[----:B------:R-:W-:Y:S05]  /*6910*/  BSYNC B0 ;  /* 0x0000000000007941 */ /* 0x000fea0003800000 */
.L_x_26:
[----:B------:R-:W3:Y:S01]  /*6920*/  LDL.LU R5, [R1+0x4] ;  /* 0x0000040001057983 */ /* 0x000ee20000300800 */
[----:B-1---5:R-:W-:Y:S01]  /*6930*/  HADD2.F32 R4, -RZ, R15.H0_H0 ;  /* 0x2000000fff047230 */ /* 0x022fe20000004100 */
[----:B------:R-:W-:Y:S02]  /*6940*/  USHF.L.U64.HI UR13, UR16, 0x3, UR17 ;  /* 0x00000003100d7899 */ /* 0x000fe40008010211 */
[----:B------:R-:W-:Y:S02]  /*6950*/  USHF.L.U32 UR12, UR16, 0x3, URZ ;  /* 0x00000003100c7899 */ /* 0x000fe4000800063f */
[----:B------:R-:W-:Y:S02]  /*6960*/  IMAD.U32 R17, RZ, RZ, UR16 ;  /* 0x00000010ff117e24 */ /* 0x000fe4000f8e00ff */
[----:B------:R-:W-:Y:S01]  /*6970*/  FMUL R4, R4, UR22 ;  /* 0x0000001604047c20 */ /* 0x000fe20008400000 */
[----:B------:R-:W4:Y:S03]  /*6980*/  LDL.LU R18, [R1+0x8] ;  /* 0x0000080001127983 */ /* 0x000f260000300800 */
[----:B---3--:R-:W-:-:S05]  /*6990*/  FFMA R4, R5, UR11, R4 ;  /* 0x0000000b05047c23 */ /* 0x008fca0008000004 */
[----:B------:R-:W-:-:S05]  /*69a0*/  F2FP.F16.F32.PACK_AB R4, RZ, R4 ;  /* 0x00000004ff04723e */ /* 0x000fca00000000ff */
[----:B------:R1:W-:Y:S02]  /*69b0*/  @P2 STG.E.U16 desc[UR20][R2.64+0x2], R4 ;  /* 0x0000020402002986 */ /* 0x0003e4000c101514 */
[----:B-1----:R-:W-:-:S03]  /*69c0*/  IMAD.WIDE.U32 R4, R12, R17, UR12 ;  /* 0x0000000c0c047e25 */ /* 0x002fc6000f8e0011 */
[----:B------:R-:W-:-:S04]  /*69d0*/  IADD3 R4, P1, R10, R4, RZ ;  /* 0x000000040a047210 */ /* 0x000fc80007f3e0ff */
[----:B------:R-:W-:Y:S02]  /*69e0*/  IADD3.X R5, R11, R6, R5, P1, !PT ;  /* 0x000000060b057210 */ /* 0x000fe40000ffe405 */
[----:B------:R-:W-:Y:S02]  /*69f0*/  ISETP.GT.AND P1, PT, R14, 0x8, PT ;  /* 0x000000080e00780c */ /* 0x000fe40003f24270 */
[----:B------:R-:W-:Y:S02]  /*6a00*/  LEA R6, P3, R4, UR18, 0x1 ;  /* 0x0000001204067c11 */ /* 0x000fe4000f8608ff */
[----:B------:R-:W-:Y:S02]  /*6a10*/  ISETP.GT.AND P2, PT, R0, RZ, P1 ;  /* 0x000000ff0000720c */ /* 0x000fe40000f44270 */
[----:B------:R-:W-:-:S11]  /*6a20*/  LEA.HI.X R7, R4, UR19, R5, 0x1, P3 ;  /* 0x0000001304077c11 */ /* 0x000fd600098f0c05 */
[----:B------:R-:W3:Y:S01]  /*6a30*/  @P2 LDG.E.LTC128B.U16 R15, desc[UR20][R6.64] ;  /* 0x00000014060f2981 */ /* 0x000ee2000c1e1520 */
[----:B------:R-:W-:Y:S01]  /*6a40*/  USHF.L.U32 UR8, UR4, 0x1, URZ ;  /* 0x0000000104087899 */ /* 0x000fe2000800063f */
[----:B------:R-:W-:Y:S01]  /*6a50*/  ISETP.GT.AND P3, PT, R0, 0x1, P1 ;  /* 0x000000010000780c */ /* 0x000fe20000f64270 */
[----:B------:R-:W-:Y:S01]  /*6a60*/  USHF.L.U64.HI UR5, UR4, 0x1, UR5 ;  /* 0x0000000104057899 */ /* 0x000fe20008010205 */
[----:B------:R-:W-:Y:S03]  /*6a70*/  BSSY B0, `(.L_x_28) ;  /* 0x000000b000007945 */ /* 0x000fe60003800000 */
[----:B------:R-:W-:Y:S01]  /*6a80*/  IADD3 R4, P4, R2, UR8, RZ ;  /* 0x0000000802047c10 */ /* 0x000fe2000ff9e0ff */
[----:B---3--:R-:W-:-:S05]  /*6a90*/  HADD2.F32 R5, -RZ, R15.H0_H0 ;  /* 0x2000000fff057230 */ /* 0x008fca0000004100 */
[----:B------:R-:W-:-:S04]  /*6aa0*/  FMUL R5, R5, UR22 ;  /* 0x0000001605057c20 */ /* 0x000fc80008400000 */
[----:B----4-:R-:W-:-:S05]  /*6ab0*/  FFMA R5, R18, UR11, R5 ;  /* 0x0000000b12057c23 */ /* 0x010fca0008000005 */
[----:B------:R-:W-:-:S04]  /*6ac0*/  F2FP.F16.F32.PACK_AB R5, RZ, R5 ;  /* 0x00000005ff05723e */ /* 0x000fc800000000ff */
[----:B------:R-:W-:Y:S02]  /*6ad0*/  PRMT R16, R5, 0x7610, R16 ;  /* 0x0000761005107816 */ /* 0x000fe40000000010 */
[----:B------:R-:W-:-:S05]  /*6ae0*/  IADD3.X R5, R3, UR5, RZ, P4, !PT ;  /* 0x0000000503057c10 */ /* 0x000fca000a7fe4ff */
[----:B------:R1:W-:Y:S01]  /*6af0*/  @P2 STG.E.U16 desc[UR20][R4.64], R16 ;  /* 0x0000001004002986 */ /* 0x0003e2000c101514 */
[----:B------:R-:W-:Y:S05]  /*6b00*/  @!P3 BRA `(.L_x_29) ;  /* 0x000000000004b947 */ /* 0x000fea0003800000 */
[----:B------:R3:W5:Y:S02]  /*6b10*/  LDG.E.LTC128B.U16 R15, desc[UR20][R6.64+0x2] ;  /* 0x00000214060f7981 */ /* 0x000764000c1e1520 */
.L_x_29:
[----:B------:R-:W-:Y:S05]  /*6b20*/  BSYNC B0 ;  /* 0x0000000000007941 */ /* 0x000fea0003800000 */
.L_x_28:
[----:B------:R-:W4:Y:S01]  /*6b30*/  LDL.LU R18, [R1+0xc] ;  /* 0x00000c0001127983 */ /* 0x000f220000300800 */
[----:B-1---5:R-:W-:Y:S01]  /*6b40*/  HADD2.F32 R16, -RZ, R15.H0_H0 ;  /* 0x2000000fff107230 */ /* 0x022fe20000004100 */
[----:B------:R-:W-:Y:S01]  /*6b50*/  ISETP.GT.AND P2, PT, R0, 0x8, P0 ;  /* 0x000000080000780c */ /* 0x000fe20000744270 */
[----:B------:R-:W-:Y:S03]  /*6b60*/  BSSY B0, `(.L_x_30) ;  /* 0x0000007000007945 */ /* 0x000fe60003800000 */
[----:B------:R-:W-:-:S04]  /*6b70*/  FMUL R16, R16, UR22 ;  /* 0x0000001610107c20 */ /* 0x000fc80008400000 */
[----:B----4-:R-:W-:-:S05]  /*6b80*/  FFMA R16, R18, UR11, R16 ;  /* 0x0000000b12107c23 */ /* 0x010fca0008000010 */
[----:B------:R-:W-:-:S05]  /*6b90*/  F2FP.F16.F32.PACK_AB R16, RZ, R16 ;  /* 0x00000010ff10723e */ /* 0x000fca00000000ff */
[----:B------:R1:W-:Y:S01]  /*6ba0*/  @P3 STG.E.U16 desc[UR20][R4.64+0x2], R16 ;  /* 0x0000021004003986 */ /* 0x0003e2000c101514 */
[----:B------:R-:W-:Y:S05]  /*6bb0*/  @!P2 BRA `(.L_x_31) ;  /* 0x000000000004a947 */ /* 0x000fea0003800000 */
[----:B------:R4:W5:Y:S02]  /*6bc0*/  LDG.E.LTC128B.U16 R15, desc[UR20][R8.64+0x10] ;  /* 0x00001014080f7981 */ /* 0x000964000c1e1520 */
.L_x_31:
[----:B------:R-:W-:Y:S05]  /*6bd0*/  BSYNC B0 ;  /* 0x0000000000007941 */ /* 0x000fea0003800000 */
.L_x_30:
[----:B------:R-:W2:Y:S01]  /*6be0*/  LDL.LU R18, [R1+0x10] ;  /* 0x0000100001127983 */ /* 0x000ea20000300800 */
[----:B-1---5:R-:W-:Y:S01]  /*6bf0*/  HADD2.F32 R16, -RZ, R15.H0_H0 ;  /* 0x2000000fff107230 */ /* 0x022fe20000004100 */
[----:B------:R-:W-:Y:S04]  /*6c00*/  BSSY B0, `(.L_x_32) ;  /* 0x0000008000007945 */ /* 0x000fe80003800000 */
[----:B------:R-:W-:-:S04]  /*6c10*/  FMUL R16, R16, UR22 ;  /* 0x0000001610107c20 */ /* 0x000fc80008400000 */
[----:B--2---:R-:W-:-:S05]  /*6c20*/  FFMA R16, R18, UR11, R16 ;  /* 0x0000000b12107c23 */ /* 0x004fca0008000010 */
[----:B------:R-:W-:-:S05]  /*6c30*/  F2FP.F16.F32.PACK_AB R16, RZ, R16 ;  /* 0x00000010ff10723e */ /* 0x000fca00000000ff */
[----:B------:R1:W-:Y:S01]  /*6c40*/  @P2 STG.E.U16 desc[UR20][R2.64+0x10], R16 ;  /* 0x0000101002002986 */ /* 0x0003e2000c101514 */
[----:B------:R-:W-:-:S13]  /*6c50*/  ISETP.GT.AND P2, PT, R0, 0x9, P0 ;  /* 0x000000090000780c */ /* 0x000fda0000744270 */
[----:B-1----:R-:W-:Y:S05]  /*6c60*/  @!P2 BRA `(.L_x_33) ;  /* 0x000000000004a947 */ /* 0x002fea0003800000 */
[----:B------:R1:W5:Y:S02]  /*6c70*/  LDG.E.LTC128B.U16 R15, desc[UR20][R8.64+0x12] ;  /* 0x00001214080f7981 */ /* 0x000364000c1e1520 */
.L_x_33:
[----:B------:R-:W-:Y:S05]  /*6c80*/  BSYNC B0 ;  /* 0x0000000000007941 */ /* 0x000fea0003800000 */
.L_x_32:
[----:B------:R-:W2:Y:S01]  /*6c90*/  LDL.LU R18, [R1+0x14] ;  /* 0x0000140001127983 */ /* 0x000ea20000300800 */
[----:B-----5:R-:W-:Y:S01]  /*6ca0*/  HADD2.F32 R16, -RZ, R15.H0_H0 ;  /* 0x2000000fff107230 */ /* 0x020fe20000004100 */
[----:B------:R-:W-:Y:S01]  /*6cb0*/  ISETP.GT.AND P3, PT, R0, 0x8, P1 ;  /* 0x000000080000780c */ /* 0x000fe20000f64270 */
[----:B------:R-:W-:Y:S03]  /*6cc0*/  BSSY B0, `(.L_x_34) ;  /* 0x0000007000007945 */ /* 0x000fe60003800000 */
[----:B------:R-:W-:-:S04]  /*6cd0*/  FMUL R16, R16, UR22 ;  /* 0x0000001610107c20 */ /* 0x000fc80008400000 */
[----:B--2---:R-:W-:-:S05]  /*6ce0*/  FFMA R16, R18, UR11, R16 ;  /* 0x0000000b12107c23 */ /* 0x004fca0008000010 */
[----:B------:R-:W-:-:S05]  /*6cf0*/  F2FP.F16.F32.PACK_AB R16, RZ, R16 ;  /* 0x00000010ff10723e */ /* 0x000fca00000000ff */
[----:B------:R2:W-:Y:S01]  /*6d00*/  @P2 STG.E.U16 desc[UR20][R2.64+0x12], R16 ;  /* 0x0000121002002986 */ /* 0x0005e2000c101514 */
[----:B------:R-:W-:Y:S05]  /*6d10*/  @!P3 BRA `(.L_x_35) ;  /* 0x000000000004b947 */ /* 0x000fea0003800000 */
[----:B------:R0:W5:Y:S02]  /*6d20*/  LDG.E.LTC128B.U16 R15, desc[UR20][R6.64+0x10] ;  /* 0x00001014060f7981 */ /* 0x000164000c1e1520 */
.L_x_35:
[----:B------:R-:W-:Y:S05]  /*6d30*/  BSYNC B0 ;  /* 0x0000000000007941 */ /* 0x000fea0003800000 */
.L_x_34:
[----:B------:R-:W3:Y:S01]  /*6d40*/  LDL.LU R18, [R1+0x18] ;  /* 0x0000180001127983 */ /* 0x000ee20000300800 */
[----:B--2--5:R-:W-:Y:S01]  /*6d50*/  HADD2.F32 R16, -RZ, R15.H0_H0 ;  /* 0x2000000fff107230 */ /* 0x024fe20000004100 */
[----:B------:R-:W-:Y:S01]  /*6d60*/  ISETP.GT.AND P2, PT, R0, 0x9, P1 ;  /* 0x000000090000780c */ /* 0x000fe20000f44270 */
[----:B------:R-:W-:Y:S03]  /*6d70*/  BSSY B0, `(.L_x_36) ;  /* 0x0000007000007945 */ /* 0x000fe60003800000 */
[----:B------:R-:W-:-:S04]  /*6d80*/  FMUL R16, R16, UR22 ;  /* 0x0000001610107c20 */ /* 0x000fc80008400000 */
[----:B---3--:R-:W-:-:S05]  /*6d90*/  FFMA R16, R18, UR11, R16 ;  /* 0x0000000b12107c23 */ /* 0x008fca0008000010 */
[----:B------:R-:W-:-:S05]  /*6da0*/  F2FP.F16.F32.PACK_AB R16, RZ, R16 ;  /* 0x00000010ff10723e */ /* 0x000fca00000000ff */
[----:B------:R2:W-:Y:S01]  /*6db0*/  @P3 STG.E.U16 desc[UR20][R4.64+0x10], R16 ;  /* 0x0000101004003986 */ /* 0x0005e2000c101514 */
[----:B------:R-:W-:Y:S05]  /*6dc0*/  @!P2 BRA `(.L_x_37) ;  /* 0x000000000004a947 */ /* 0x000fea0003800000 */
[----:B------:R3:W5:Y:S02]  /*6dd0*/  LDG.E.LTC128B.U16 R15, desc[UR20][R6.64+0x12] ;  /* 0x00001214060f7981 */ /* 0x000764000c1e1520 */
.L_x_37:
[----:B------:R-:W-:Y:S05]  /*6de0*/  BSYNC B0 ;  /* 0x0000000000007941 */ /* 0x000fea0003800000 */
.L_x_36:
[----:B------:R-:W4:Y:S01]  /*6df0*/  LDL.LU R18, [R1+0x1c] ;  /* 0x00001c0001127983 */ /* 0x000f220000300800 */
[----:B--2--5:R-:W-:Y:S01]  /*6e00*/  HADD2.F32 R16, -RZ, R15.H0_H0 ;  /* 0x2000000fff107230 */ /* 0x024fe20000004100 */
        /* <DEDUP_REMOVED lines=8> */
.L_x_39:
[----:B------:R-:W-:Y:S05]  /*6e90*/  BSYNC B0 ;  /* 0x0000000000007941 */ /* 0x000fea0003800000 */
.L_x_38:
        /* <DEDUP_REMOVED lines=10> */
.L_x_41:
[----:B------:R-:W-:Y:S05]  /*6f40*/  BSYNC B0 ;  /* 0x0000000000007941 */ /* 0x000fea0003800000 */
.L_x_40:
        /* <DEDUP_REMOVED lines=10> */
.L_x_43:
[----:B------:R-:W-:Y:S05]  /*6ff0*/  BSYNC B0 ;  /* 0x0000000000007941 */ /* 0x000fea0003800000 */
.L_x_42:
        /* <DEDUP_REMOVED lines=10> */
.L_x_45:
[----:B------:R-:W-:Y:S05]  /*70a0*/  BSYNC B0 ;  /* 0x0000000000007941 */ /* 0x000fea0003800000 */
.L_x_44:
        /* <DEDUP_REMOVED lines=10> */
.L_x_47:
[----:B------:R-:W-:Y:S05]  /*7150*/  BSYNC B0 ;  /* 0x0000000000007941 */ /* 0x000fea0003800000 */
.L_x_46:
        /* <DEDUP_REMOVED lines=10> */
.L_x_49:
[----:B------:R-:W-:Y:S05]  /*7200*/  BSYNC B0 ;  /* 0x0000000000007941 */ /* 0x000fea0003800000 */
.L_x_48:
        /* <DEDUP_REMOVED lines=10> */
.L_x_51:
[----:B------:R-:W-:Y:S05]  /*72b0*/  BSYNC B0 ;  /* 0x0000000000007941 */ /* 0x000fea0003800000 */
.L_x_50:
        /* <DEDUP_REMOVED lines=10> */
.L_x_53:
[----:B------:R-:W-:Y:S05]  /*7360*/  BSYNC B0 ;  /* 0x0000000000007941 */ /* 0x000fea0003800000 */
.L_x_52:
        /* <DEDUP_REMOVED lines=10> */
.L_x_55:
[----:B------:R-:W-:Y:S05]  /*7410*/  BSYNC B0 ;  /* 0x0000000000007941 */ /* 0x000fea0003800000 */
.L_x_54:
        /* <DEDUP_REMOVED lines=10> */
.L_x_57:
[----:B------:R-:W-:Y:S05]  /*74c0*/  BSYNC B0 ;  /* 0x0000000000007941 */ /* 0x000fea0003800000 */
.L_x_56:
        /* <DEDUP_REMOVED lines=10> */
.L_x_59:
[----:B------:R-:W-:Y:S05]  /*7570*/  BSYNC B0 ;  /* 0x0000000000007941 */ /* 0x000fea0003800000 */
.L_x_58:
        /* <DEDUP_REMOVED lines=10> */
.L_x_61:
[----:B------:R-:W-:Y:S05]  /*7620*/  BSYNC B0 ;  /* 0x0000000000007941 */ /* 0x000fea0003800000 */
.L_x_60:
        /* <DEDUP_REMOVED lines=10> */
.L_x_63:
[----:B------:R-:W-:Y:S05]  /*76d0*/  BSYNC B0 ;  /* 0x0000000000007941 */ /* 0x000fea0003800000 */
.L_x_62:
        /* <DEDUP_REMOVED lines=10> */
.L_x_65:
[----:B------:R-:W-:Y:S05]  /*7780*/  BSYNC B0 ;  /* 0x0000000000007941 */ /* 0x000fea0003800000 */
.L_x_64:
        /* <DEDUP_REMOVED lines=10> */
.L_x_67:
[----:B------:R-:W-:Y:S05]  /*7830*/  BSYNC B0 ;  /* 0x0000000000007941 */ /* 0x000fea0003800000 */
.L_x_66:
        /* <DEDUP_REMOVED lines=10> */
.L_x_69:
[----:B------:R-:W-:Y:S05]  /*78e0*/  BSYNC B0 ;  /* 0x0000000000007941 */ /* 0x000fea0003800000 */
.L_x_68:
        /* <DEDUP_REMOVED lines=10> */
.L_x_71:
[----:B------:R-:W-:Y:S05]  /*7990*/  BSYNC B0 ;  /* 0x0000000000007941 */ /* 0x000fea0003800000 */
.L_x_70:
        /* <DEDUP_REMOVED lines=10> */
.L_x_73:
[----:B------:R-:W-:Y:S05]  /*7a40*/  BSYNC B0 ;  /* 0x0000000000007941 */ /* 0x000fea0003800000 */
.L_x_72:
        /* <DEDUP_REMOVED lines=10> */
.L_x_75:
[----:B------:R-:W-:Y:S05]  /*7af0*/  BSYNC B0 ;  /* 0x0000000000007941 */ /* 0x000fea0003800000 */
.L_x_74:
        /* <DEDUP_REMOVED lines=10> */
.L_x_77:
[----:B------:R-:W-:Y:S05]  /*7ba0*/  BSYNC B0 ;  /* 0x0000000000007941 */ /* 0x000fea0003800000 */
.L_x_76:
        /* <DEDUP_REMOVED lines=10> */
.L_x_79:
[----:B------:R-:W-:Y:S05]  /*7c50*/  BSYNC B0 ;  /* 0x0000000000007941 */ /* 0x000fea0003800000 */
.L_x_78:
        /* <DEDUP_REMOVED lines=10> */
.L_x_81:
[----:B------:R-:W-:Y:S05]  /*7d00*/  BSYNC B0 ;  /* 0x0000000000007941 */ /* 0x000fea0003800000 */
.L_x_80:
        /* <DEDUP_REMOVED lines=10> */
.L_x_83:
[----:B------:R-:W-:Y:S05]  /*7db0*/  BSYNC B0 ;  /* 0x0000000000007941 */ /* 0x000fea0003800000 */
.L_x_82:
        /* <DEDUP_REMOVED lines=10> */
.L_x_85:
[----:B------:R-:W-:Y:S05]  /*7e60*/  BSYNC B0 ;  /* 0x0000000000007941 */ /* 0x000fea0003800000 */
.L_x_84:
        /* <DEDUP_REMOVED lines=10> */
.L_x_87:
[----:B------:R-:W-:Y:S05]  /*7f10*/  BSYNC B0 ;  /* 0x0000000000007941 */ /* 0x000fea0003800000 */
.L_x_86:
        /* <DEDUP_REMOVED lines=10> */
.L_x_89:
[----:B------:R-:W-:Y:S05]  /*7fc0*/  BSYNC B0 ;  /* 0x0000000000007941 */ /* 0x000fea0003800000 */
.L_x_88:
        /* <DEDUP_REMOVED lines=10> */
.L_x_91:
[----:B------:R-:W-:Y:S05]  /*8070*/  BSYNC B0 ;  /* 0x0000000000007941 */ /* 0x000fea0003800000 */
.L_x_90:
        /* <DEDUP_REMOVED lines=10> */
.L_x_93:
[----:B------:R-:W-:Y:S05]  /*8120*/  BSYNC B0 ;  /* 0x0000000000007941 */ /* 0x000fea0003800000 */
.L_x_92:
        /* <DEDUP_REMOVED lines=10> */
.L_x_95:
[----:B------:R-:W-:Y:S05]  /*81d0*/  BSYNC B0 ;  /* 0x0000000000007941 */ /* 0x000fea0003800000 */
.L_x_94:
        /* <DEDUP_REMOVED lines=10> */
.L_x_97:
[----:B------:R-:W-:Y:S05]  /*8280*/  BSYNC B0 ;  /* 0x0000000000007941 */ /* 0x000fea0003800000 */
.L_x_96:
        /* <DEDUP_REMOVED lines=10> */
.L_x_99:
[----:B------:R-:W-:Y:S05]  /*8330*/  BSYNC B0 ;  /* 0x0000000000007941 */ /* 0x000fea0003800000 */
.L_x_98:
        /* <DEDUP_REMOVED lines=10> */
.L_x_101:
[----:B------:R-:W-:Y:S05]  /*83e0*/  BSYNC B0 ;  /* 0x0000000000007941 */ /* 0x000fea0003800000 */
.L_x_100:
        /* <DEDUP_REMOVED lines=10> */
.L_x_103:
[----:B------:R-:W-:Y:S05]  /*8490*/  BSYNC B0 ;  /* 0x0000000000007941 */ /* 0x000fea0003800000 */
.L_x_102:
        /* <DEDUP_REMOVED lines=10> */
.L_x_105:
[----:B------:R-:W-:Y:S05]  /*8540*/  BSYNC B0 ;  /* 0x0000000000007941 */ /* 0x000fea0003800000 */
.L_x_104:
        /* <DEDUP_REMOVED lines=10> */
.L_x_107:
[----:B------:R-:W-:Y:S05]  /*85f0*/  BSYNC B0 ;  /* 0x0000000000007941 */ /* 0x000fea0003800000 */
.L_x_106:
        /* <DEDUP_REMOVED lines=10> */
.L_x_109:
[----:B------:R-:W-:Y:S05]  /*86a0*/  BSYNC B0 ;  /* 0x0000000000007941 */ /* 0x000fea0003800000 */
.L_x_108:
        /* <DEDUP_REMOVED lines=10> */
.L_x_111:
[----:B------:R-:W-:Y:S05]  /*8750*/  BSYNC B0 ;  /* 0x0000000000007941 */ /* 0x000fea0003800000 */
.L_x_110:
        /* <DEDUP_REMOVED lines=10> */
.L_x_113:
[----:B------:R-:W-:Y:S05]  /*8800*/  BSYNC B0 ;  /* 0x0000000000007941 */ /* 0x000fea0003800000 */
.L_x_112:
        /* <DEDUP_REMOVED lines=10> */
.L_x_115:
[----:B------:R-:W-:Y:S05]  /*88b0*/  BSYNC B0 ;  /* 0x0000000000007941 */ /* 0x000fea0003800000 */
.L_x_114:
        /* <DEDUP_REMOVED lines=10> */
.L_x_117:
[----:B------:R-:W-:Y:S05]  /*8960*/  BSYNC B0 ;  /* 0x0000000000007941 */ /* 0x000fea0003800000 */
.L_x_116:
        /* <DEDUP_REMOVED lines=10> */
.L_x_119:
[----:B------:R-:W-:Y:S05]  /*8a10*/  BSYNC B0 ;  /* 0x0000000000007941 */ /* 0x000fea0003800000 */
.L_x_118:
        /* <DEDUP_REMOVED lines=10> */
.L_x_121:
[----:B------:R-:W-:Y:S05]  /*8ac0*/  BSYNC B0 ;  /* 0x0000000000007941 */ /* 0x000fea0003800000 */
.L_x_120:
        /* <DEDUP_REMOVED lines=10> */
.L_x_123:
[----:B------:R-:W-:Y:S05]  /*8b70*/  BSYNC B0 ;  /* 0x0000000000007941 */ /* 0x000fea0003800000 */
.L_x_122:
        /* <DEDUP_REMOVED lines=10> */
.L_x_125:
[----:B------:R-:W-:Y:S05]  /*8c20*/  BSYNC B0 ;  /* 0x0000000000007941 */ /* 0x000fea0003800000 */
.L_x_124:
        /* <DEDUP_REMOVED lines=10> */
.L_x_127:
[----:B------:R-:W-:Y:S05]  /*8cd0*/  BSYNC B0 ;  /* 0x0000000000007941 */ /* 0x000fea0003800000 */
.L_x_126:
        /* <DEDUP_REMOVED lines=10> */
.L_x_129:
[----:B------:R-:W-:Y:S05]  /*8d80*/  BSYNC B0 ;  /* 0x0000000000007941 */ /* 0x000fea0003800000 */
.L_x_128:
        /* <DEDUP_REMOVED lines=10> */
.L_x_131:
[----:B------:R-:W-:Y:S05]  /*8e30*/  BSYNC B0 ;  /* 0x0000000000007941 */ /* 0x000fea0003800000 */
.L_x_130:
        /* <DEDUP_REMOVED lines=10> */
.L_x_133:
[----:B------:R-:W-:Y:S05]  /*8ee0*/  BSYNC B0 ;  /* 0x0000000000007941 */ /* 0x000fea0003800000 */
.L_x_132:
        /* <DEDUP_REMOVED lines=10> */
.L_x_135:
[----:B------:R-:W-:Y:S05]  /*8f90*/  BSYNC B0 ;  /* 0x0000000000007941 */ /* 0x000fea0003800000 */
.L_x_134:
        /* <DEDUP_REMOVED lines=10> */
.L_x_137:
[----:B------:R-:W-:Y:S05]  /*9040*/  BSYNC B0 ;  /* 0x0000000000007941 */ /* 0x000fea0003800000 */
.L_x_136:
        /* <DEDUP_REMOVED lines=10> */
.L_x_139:
[----:B------:R-:W-:Y:S05]  /*90f0*/  BSYNC B0 ;  /* 0x0000000000007941 */ /* 0x000fea0003800000 */
.L_x_138:
        /* <DEDUP_REMOVED lines=10> */
.L_x_141:
[----:B------:R-:W-:Y:S05]  /*91a0*/  BSYNC B0 ;  /* 0x0000000000007941 */ /* 0x000fea0003800000 */
.L_x_140:
        /* <DEDUP_REMOVED lines=10> */
.L_x_143:
[----:B------:R-:W-:Y:S05]  /*9250*/  BSYNC B0 ;  /* 0x0000000000007941 */ /* 0x000fea0003800000 */
.L_x_142:
        /* <DEDUP_REMOVED lines=10> */
.L_x_145:
[----:B------:R-:W-:Y:S05]  /*9300*/  BSYNC B0 ;  /* 0x0000000000007941 */ /* 0x000fea0003800000 */
.L_x_144:
[----:B-1-34-:R-:W3:Y:S01]  /*9310*/  LDL.LU R9, [R1+0xf4] ;  /* 0x0000f40001097983 */ /* 0x01aee20000300800 */
[----:B-----5:R-:W-:Y:S01]  /*9320*/  HADD2.F32 R8, -RZ, R15.H0_H0 ;  /* 0x2000000fff087230 */ /* 0x020fe20000004100 */
        /* <DEDUP_REMOVED lines=8> */
.L_x_147:
[----:B------:R-:W-:Y:S05]  /*93b0*/  BSYNC B0 ;  /* 0x0000000000007941 */ /* 0x000fea0003800000 */
.L_x_146:
[----:B------:R-:W4:Y:S01]  /*93c0*/  LDL.LU R9, [R1+0xf8] ;  /* 0x0000f80001097983 */ /* 0x000f220000300800 */
[----:B-1---5:R-:W-:Y:S01]  /*93d0*/  HADD2.F32 R8, -RZ, R15.H0_H0 ;  /* 0x2000000fff087230 */ /* 0x022fe20000004100 */
[----:B------:R-:W-:Y:S01]  /*93e0*/  ISETP.GT.AND P1, PT, R0, 0x79, P1 ;  /* 0x000000790000780c */ /* 0x000fe20000f24270 */
[----:B------:R-:W-:Y:S01]  /*93f0*/  BSSY B0, `(.L_x_148) ;  /* 0x0000008000007945 */ /* 0x000fe20003800000 */
[----:B------:R-:W-:Y:S02]  /*9400*/  IADD3 R18, P0, R12, 0x40, RZ ;  /* 0x000000400c127810 */ /* 0x000fe40007f1e0ff */
[----:B------:R-:W-:-:S04]  /*9410*/  FMUL R8, R8, UR22 ;  /* 0x0000001608087c20 */ /* 0x000fc80008400000 */
[----:B----4-:R-:W-:-:S05]  /*9420*/  FFMA R8, R9, UR11, R8 ;  /* 0x0000000b09087c23 */ /* 0x010fca0008000008 */
[----:B------:R-:W-:-:S05]  /*9430*/  F2FP.F16.F32.PACK_AB R8, RZ, R8 ;  /* 0x00000008ff08723e */ /* 0x000fca00000000ff */
[----:B------:R1:W-:Y:S01]  /*9440*/  @P2 STG.E.U16 desc[UR20][R4.64+0xf0], R8 ;  /* 0x0000f00804002986 */ /* 0x0003e2000c101514 */
[----:B------:R-:W-:Y:S05]  /*9450*/  @!P1 BRA `(.L_x_149) ;  /* 0x0000000000049947 */ /* 0x000fea0003800000 */
[----:B------:R4:W5:Y:S02]  /*9460*/  LDG.E.LTC128B.U16 R15, desc[UR20][R6.64+0xf2] ;  /* 0x0000f214060f7981 */ /* 0x000964000c1e1520 */
.L_x_149:
[----:B------:R-:W-:Y:S05]  /*9470*/  BSYNC B0 ;  /* 0x0000000000007941 */ /* 0x000fea0003800000 */
.L_x_148:
[----:B-1----:R-:W2:Y:S01]  /*9480*/  LDL.LU R8, [R1+0xfc] ;  /* 0x0000fc0001087983 */ /* 0x002ea20000300800 */
[----:B0--345:R-:W-:Y:S01]  /*9490*/  HADD2.F32 R6, -RZ, R15.H0_H0 ;  /* 0x2000000fff067230 */ /* 0x039fe20000004100 */
[----:B------:R-:W-:Y:S02]  /*94a0*/  IADD3.X R7, RZ, R13, RZ, P0, !PT ;  /* 0x0000000dff077210 */ /* 0x000fe400007fe4ff */
[----:B------:R-:W-:Y:S02]  /*94b0*/  ISETP.GT.AND P0, PT, R14, 0x40, PT ;  /* 0x000000400e00780c */ /* 0x000fe40003f04270 */
[----:B------:R-:W-:Y:S01]  /*94c0*/  FMUL R6, R6, UR22 ;  /* 0x0000001606067c20 */ /* 0x000fe20008400000 */
[----:B------:R-:W-:Y:S01]  /*94d0*/  IMAD R7, R7, UR16, RZ ;  /* 0x0000001007077c24 */ /* 0x000fe2000f8e02ff */
[----:B------:R-:W-:-:S03]  /*94e0*/  ISETP.GT.AND P3, PT, R0, RZ, P0 ;  /* 0x000000ff0000720c */ /* 0x000fc60000764270 */
[----:B------:R-:W-:Y:S02]  /*94f0*/  IMAD R19, R18, UR17, R7 ;  /* 0x0000001112137c24 */ /* 0x000fe4000f8e0207 */
[----:B--2---:R-:W-:Y:S01]  /*9500*/  FFMA R6, R8, UR11, R6 ;  /* 0x0000000b08067c23 */ /* 0x004fe20008000006 */
[----:B------:R-:W-:-:S04]  /*9510*/  IMAD.WIDE.U32 R8, R18, UR16, R10 ;  /* 0x0000001012087c25 */ /* 0x000fc8000f8e000a */
[----:B------:R-:W-:Y:S01]  /*9520*/  F2FP.F16.F32.PACK_AB R16, RZ, R6 ;  /* 0x00000006ff10723e */ /* 0x000fe200000000ff */
[----:B------:R-:W-:Y:S01]  /*9530*/  IMAD.IADD R7, R9, 0x1, R19 ;  /* 0x0000000109077824 */ /* 0x000fe200078e0213 */
[----:B------:R-:W-:-:S03]  /*9540*/  LEA R6, P2, R8, UR18, 0x1 ;  /* 0x0000001208067c11 */ /* 0x000fc6000f8408ff */
[----:B------:R0:W-:Y:S01]  /*9550*/  @P1 STG.E.U16 desc[UR20][R4.64+0xf2], R16 ;  /* 0x0000f21004001986 */ /* 0x0001e2000c101514 */
[----:B------:R-:W-:-:S05]  /*9560*/  LEA.HI.X R7, R8, UR19, R7, 0x1, P2 ;  /* 0x0000001308077c11 */ /* 0x000fca00090f0c07 */
[----:B------:R-:W2:Y:S01]  /*9570*/  @P3 LDG.E.LTC128B.U16 R15, desc[UR20][R6.64] ;  /* 0x00000014060f3981 */ /* 0x000ea2000c1e1520 */
[----:B------:R-:W-:Y:S01]  /*9580*/  USHF.L.U32 UR6, UR14, 0x6, URZ ;  /* 0x000000060e067899 */ /* 0x000fe2000800063f */
[----:B------:R-:W-:Y:S01]  /*9590*/  ISETP.GT.AND P2, PT, R0, 0x1, P0 ;  /* 0x000000010000780c */ /* 0x000fe20000744270 */
[----:B------:R-:W-:Y:S01]  /*95a0*/  USHF.L.U64.HI UR4, UR14, 0x6, UR15 ;  /* 0x000000060e047899 */ /* 0x000fe2000801020f */
[----:B------:R-:W-:Y:S01]  /*95b0*/  BSSY B0, `(.L_x_150) ;  /* 0x000000c000007945 */ /* 0x000fe20003800000 */
[----:B------:R-:W-:Y:S02]  /*95c0*/  USHF.L.U32 UR7, UR6, 0x1, URZ ;  /* 0x0000000106077899 */ /* 0x000fe4000800063f */
[----:B------:R-:W-:Y:S01]  /*95d0*/  USHF.L.U64.HI UR4, UR6, 0x1, UR4 ;  /* 0x0000000106047899 */ /* 0x000fe20008010204 */
[----:B--2---:R-:W-:-:S05]  /*95e0*/  HADD2.F32 R8, -RZ, R15.H0_H0 ;  /* 0x2000000fff087230 */ /* 0x004fca0000004100 */
[----:B------:R-:W-:Y:S01]  /*95f0*/  FMUL R9, R8, UR22 ;  /* 0x0000001608097c20 */ /* 0x000fe20008400000 */
[----:B------:R-:W-:-:S03]  /*9600*/  IADD3 R8, P1, R2, UR7, RZ ;  /* 0x0000000702087c10 */ /* 0x000fc6000ff3e0ff */
[----:B------:R-:W-:-:S05]  /*9610*/  FFMA R9, R152, UR11, R9 ;  /* 0x0000000b98097c23 */ /* 0x000fca0008000009 */
[----:B0-----:R-:W-:Y:S02]  /*9620*/  F2FP.F16.F32.PACK_AB R5, RZ, R9 ;  /* 0x00000009ff05723e */ /* 0x001fe400000000ff */
[----:B------:R-:W-:-:S05]  /*9630*/  IADD3.X R9, R3, UR4, RZ, P1, !PT ;  /* 0x0000000403097c10 */ /* 0x000fca0008ffe4ff */
[----:B------:R0:W-:Y:S01]  /*9640*/  @P3 STG.E.U16 desc[UR20][R8.64], R5 ;  /* 0x0000000508003986 */ /* 0x0001e2000c101514 */
[----:B------:R-:W-:Y:S05]  /*9650*/  @!P2 BRA `(.L_x_151) ;  /* 0x000000000004a947 */ /* 0x000fea0003800000 */
[----:B------:R1:W5:Y:S02]  /*9660*/  LDG.E.LTC128B.U16 R15, desc[UR20][R6.64+0x2] ;  /* 0x00000214060f7981 */ /* 0x000364000c1e1520 */
.L_x_151:
[----:B------:R-:W-:Y:S05]  /*9670*/  BSYNC B0 ;  /* 0x0000000000007941 */ /* 0x000fea0003800000 */
.L_x_150:
[----:B-----5:R-:W-:Y:S01]  /*9680*/  HADD2.F32 R16, -RZ, R15.H0_H0 ;  /* 0x2000000fff107230 */ /* 0x020fe20000004100 */
[----:B------:R-:W-:Y:S01]  /*9690*/  ISETP.GT.AND P1, PT, R14, 0x48, PT ;  /* 0x000000480e00780c */ /* 0x000fe20003f24270 */
[----:B0-----:R-:W-:Y:S01]  /*96a0*/  IMAD.WIDE.U32 R4, R18, R17, UR12 ;  /* 0x0000000c12047e25 */ /* 0x001fe2000f8e0011 */
[----:B------:R-:W-:Y:S03]  /*96b0*/  BSSY B0, `(.L_x_152) ;  /* 0x000000c000007945 */ /* 0x000fe60003800000 */
[----:B------:R-:W-:Y:S01]  /*96c0*/  FMUL R16, R16, UR22 ;  /* 0x0000001610107c20 */ /* 0x000fe20008400000 */
[----:B------:R-:W-:-:S03]  /*96d0*/  IADD3 R18, P3, R10, R4, RZ ;  /* 0x000000040a127210 */ /* 0x000fc60007f7e0ff */
[----:B------:R-:W-:Y:S01]  /*96e0*/  FFMA R16, R153, UR11, R16 ;  /* 0x0000000b99107c23 */ /* 0x000fe20008000010 */
[----:B------:R-:W-:Y:S02]  /*96f0*/  IADD3.X R5, R11, R19, R5, P3, !PT ;  /* 0x000000130b057210 */ /* 0x000fe40001ffe405 */
[----:B------:R-:W-:Y:S02]  /*9700*/  ISETP.GT.AND P3, PT, R0, RZ, P1 ;  /* 0x000000ff0000720c */ /* 0x000fe40000f64270 */
[----:B------:R-:W-:Y:S02]  /*9710*/  F2FP.F16.F32.PACK_AB R16, RZ, R16 ;  /* 0x00000010ff10723e */ /* 0x000fe400000000ff */
[----:B------:R-:W-:-:S03]  /*9720*/  LEA R4, P4, R18, UR18, 0x1 ;  /* 0x0000001212047c11 */ /* 0x000fc6000f8808ff */
[----:B------:R0:W-:Y:S01]  /*9730*/  @P2 STG.E.U16 desc[UR20][R8.64+0x2], R16 ;  /* 0x0000021008002986 */ /* 0x0001e2000c101514 */
[----:B------:R-:W-:-:S05]  /*9740*/  LEA.HI.X R5, R18, UR19, R5, 0x1, P4 ;  /* 0x0000001312057c11 */ /* 0x000fca000a0f0c05 */
[----:B------:R-:W-:Y:S05]  /*9750*/  @!P3 BRA `(.L_x_153) ;  /* 0x000000000004b947 */ /* 0x000fea0003800000 */
[----:B------:R2:W5:Y:S02]  /*9760*/  LDG.E.LTC128B.U16 R15, desc[UR20][R4.64] ;  /* 0x00000014040f7981 */ /* 0x000564000c1e1520 */
.L_x_153:
[----:B------:R-:W-:Y:S05]  /*9770*/  BSYNC B0 ;  /* 0x0000000000007941 */ /* 0x000fea0003800000 */
.L_x_152:
[----:B0----5:R-:W-:Y:S01]  /*9780*/  HADD2.F32 R16, -RZ, R15.H0_H0 ;  /* 0x2000000fff107230 */ /* 0x021fe20000004100 */
[----:B------:R-:W-:Y:S01]  /*9790*/  IADD3 R18, P4, R8, UR8, RZ ;  /* 0x0000000808127c10 */ /* 0x000fe2000ff9e0ff */
[----:B------:R-:W-:Y:S01]  /*97a0*/  BSSY B0, `(.L_x_154) ;  /* 0x0000009000007945 */ /* 0x000fe20003800000 */
[----:B------:R-:W-:Y:S02]  /*97b0*/  ISETP.GT.AND P2, PT, R0, 0x1, P1 ;  /* 0x000000010000780c */ /* 0x000fe40000f44270 */
[----:B------:R-:W-:-:S04]  /*97c0*/  FMUL R19, R16, UR22 ;  /* 0x0000001610137c20 */ /* 0x000fc80008400000 */
[----:B------:R-:W-:-:S05]  /*97d0*/  FFMA R19, R154, UR11, R19 ;  /* 0x0000000b9a137c23 */ /* 0x000fca0008000013 */
[----:B------:R-:W-:Y:S02]  /*97e0*/  F2FP.F16.F32.PACK_AB R16, RZ, R19 ;  /* 0x00000013ff10723e */ /* 0x000fe400000000ff */
[----:B------:R-:W-:-:S05]  /*97f0*/  IADD3.X R19, R9, UR5, RZ, P4, !PT ;  /* 0x0000000509137c10 */ /* 0x000fca000a7fe4ff */
[----:B------:R0:W-:Y:S01]  /*9800*/  @P3 STG.E.U16 desc[UR20][R18.64], R16 ;  /* 0x0000001012003986 */ /* 0x0001e2000c101514 */
[----:B------:R-:W-:Y:S05]  /*9810*/  @!P2 BRA `(.L_x_155) ;  /* 0x000000000004a947 */ /* 0x000fea0003800000 */
[----:B------:R3:W5:Y:S02]  /*9820*/  LDG.E.LTC128B.U16 R15, desc[UR20][R4.64+0x2] ;  /* 0x00000214040f7981 */ /* 0x000764000c1e1520 */
.L_x_155:
[----:B------:R-:W-:Y:S05]  /*9830*/  BSYNC B0 ;  /* 0x0000000000007941 */ /* 0x000fea0003800000 */
.L_x_154:
[----:B0----5:R-:W-:Y:S01]  /*9840*/  HADD2.F32 R16, -RZ, R15.H0_H0 ;  /* 0x2000000fff107230 */ /* 0x021fe20000004100 */
[----:B------:R-:W-:Y:S01]  /*9850*/  ISETP.GT.AND P3, PT, R0, 0x8, P0 ;  /* 0x000000080000780c */ /* 0x000fe20000764270 */
[----:B------:R-:W-:Y:S03]  /*9860*/  BSSY B0, `(.L_x_156) ;  /* 0x0000007000007945 */ /* 0x000fe60003800000 */
[----:B------:R-:W-:-:S04]  /*9870*/  FMUL R16, R16, UR22 ;  /* 0x0000001610107c20 */ /* 0x000fc80008400000 */
[----:B------:R-:W-:-:S05]  /*9880*/  FFMA R16, R155, UR11, R16 ;  /* 0x0000000b9b107c23 */ /* 0x000fca0008000010 */
[----:B------:R-:W-:-:S05]  /*9890*/  F2FP.F16.F32.PACK_AB R16, RZ, R16 ;  /* 0x00000010ff10723e */ /* 0x000fca00000000ff */
[----:B------:R0:W-:Y:S01]  /*98a0*/  @P2 STG.E.U16 desc[UR20][R18.64+0x2], R16 ;  /* 0x0000021012002986 */ /* 0x0001e2000c101514 */
[----:B------:R-:W-:Y:S05]  /*98b0*/  @!P3 BRA `(.L_x_157) ;  /* 0x000000000004b947 */ /* 0x000fea0003800000 */
[----:B------:R4:W5:Y:S02]  /*98c0*/  LDG.E.LTC128B.U16 R15, desc[UR20][R6.64+0x10] ;  /* 0x00001014060f7981 */ /* 0x000964000c1e1520 */
.L_x_157:
[----:B------:R-:W-:Y:S05]  /*98d0*/  BSYNC B0 ;  /* 0x0000000000007941 */ /* 0x000fea0003800000 */
.L_x_156:
        /* <DEDUP_REMOVED lines=9> */
.L_x_159:
[----:B------:R-:W-:Y:S05]  /*9970*/  BSYNC B0 ;  /* 0x0000000000007941 */ /* 0x000fea0003800000 */
.L_x_158:
[----:B-----5:R-:W-:Y:S01]  /*9980*/  HADD2.F32 R16, -RZ, R15.H0_H0 ;  /* 0x2000000fff107230 */ /* 0x020fe20000004100 */
        /* <DEDUP_REMOVED lines=8> */
.L_x_161:
[----:B------:R-:W-:Y:S05]  /*9a10*/  BSYNC B0 ;  /* 0x0000000000007941 */ /* 0x000fea0003800000 */
.L_x_160:
[----:B0----5:R-:W-:Y:S01]  /*9a20*/  HADD2.F32 R16, -RZ, R15.H0_H0 ;  /* 0x2000000fff107230 */ /* 0x021fe20000004100 */
[----:B------:R-:W-:Y:S01]  /*9a30*/  ISETP.GT.AND P2, PT, R0, 0x9, P1 ;  /* 0x000000090000780c */ /* 0x000fe20000f44270 */
[----:B------:R-:W-:Y:S01]  /*9a40*/  IMAD.U32 R21, RZ, RZ, UR8 ;  /* 0x00000008ff157e24 */ /* 0x000fe2000f8e00ff */
[----:B------:R-:W-:Y:S01]  /*9a50*/  BSSY B0, `(.L_x_162) ;  /* 0x000000a000007945 */ /* 0x000fe20003800000 */
[----:B------:R-:W-:Y:S02]  /*9a60*/  IMAD.U32 R23, RZ, RZ, UR5 ;  /* 0x00000005ff177e24 */ /* 0x000fe4000f8e00ff */
[----:B------:R-:W-:Y:S01]  /*9a70*/  FMUL R19, R16, UR22 ;  /* 0x0000001610137c20 */ /* 0x000fe20008400000 */
[----:B------:R-:W-:-:S03]  /*9a80*/  IADD3 R18, P4, P5, R21, UR7, R2 ;  /* 0x0000000715127c10 */ /* 0x000fc6000fd9e002 */
[----:B------:R-:W-:-:S05]  /*9a90*/  FFMA R19, R158, UR11, R19 ;  /* 0x0000000b9e137c23 */ /* 0x000fca0008000013 */
[----:B------:R-:W-:Y:S02]  /*9aa0*/  F2FP.F16.F32.PACK_AB R16, RZ, R19 ;  /* 0x00000013ff10723e */ /* 0x000fe400000000ff */
[----:B------:R-:W-:-:S05]  /*9ab0*/  IADD3.X R19, R23, UR4, R3, P4, P5 ;  /* 0x0000000417137c10 */ /* 0x000fca000a7ea403 */
[----:B------:R0:W-:Y:S01]  /*9ac0*/  @P3 STG.E.U16 desc[UR20][R18.64+0x10], R16 ;  /* 0x0000101012003986 */ /* 0x0001e2000c101514 */
[----:B------:R-:W-:Y:S05]  /*9ad0*/  @!P2 BRA `(.L_x_163) ;  /* 0x000000000004a947 */ /* 0x000fea0003800000 */
[----:B------:R0:W5:Y:S02]  /*9ae0*/  LDG.E.LTC128B.U16 R15, desc[UR20][R4.64+0x12] ;  /* 0x00001214040f7981 */ /* 0x000164000c1e1520 */
.L_x_163:
[----:B------:R-:W-:Y:S05]  /*9af0*/  BSYNC B0 ;  /* 0x0000000000007941 */ /* 0x000fea0003800000 */
.L_x_162:
        /* <DEDUP_REMOVED lines=9> */
.L_x_165:
[----:B------:R-:W-:Y:S05]  /*9b90*/  BSYNC B0 ;  /* 0x0000000000007941 */ /* 0x000fea0003800000 */
.L_x_164:
        /* <DEDUP_REMOVED lines=9> */
.L_x_167:
[----:B------:R-:W-:Y:S05]  /*9c30*/  BSYNC B0 ;  /* 0x0000000000007941 */ /* 0x000fea0003800000 */
.L_x_166:
        /* <DEDUP_REMOVED lines=9> */
.L_x_169:
[----:B------:R-:W-:Y:S05]  /*9cd0*/  BSYNC B0 ;  /* 0x0000000000007941 */ /* 0x000fea0003800000 */
.L_x_168:
        /* <DEDUP_REMOVED lines=9> */
.L_x_171:
[----:B------:R-:W-:Y:S05]  /*9d70*/  BSYNC B0 ;  /* 0x0000000000007941 */ /* 0x000fea0003800000 */
.L_x_170:
        /* <DEDUP_REMOVED lines=9> */
.L_x_173:
[----:B------:R-:W-:Y:S05]  /*9e10*/  BSYNC B0 ;  /* 0x0000000000007941 */ /* 0x000fea0003800000 */
.L_x_172:
        /* <DEDUP_REMOVED lines=9> */
.L_x_175:
[----:B------:R-:W-:Y:S05]  /*9eb0*/  BSYNC B0 ;  /* 0x0000000000007941 */ /* 0x000fea0003800000 */
.L_x_174:
        /* <DEDUP_REMOVED lines=9> */
.L_x_177:
[----:B------:R-:W-:Y:S05]  /*9f50*/  BSYNC B0 ;  /* 0x0000000000007941 */ /* 0x000fea0003800000 */
.L_x_176:
        /* <DEDUP_REMOVED lines=9> */
.L_x_179:
[----:B------:R-:W-:Y:S05]  /*9ff0*/  BSYNC B0 ;  /* 0x0000000000007941 */ /* 0x000fea0003800000 */
.L_x_178:
        /* <DEDUP_REMOVED lines=9> */
.L_x_181:
[----:B------:R-:W-:Y:S05]  /*a090*/  BSYNC B0 ;  /* 0x0000000000007941 */ /* 0x000fea0003800000 */
.L_x_180:
        /* <DEDUP_REMOVED lines=9> */
.L_x_183:
[----:B------:R-:W-:Y:S05]  /*a130*/  BSYNC B0 ;  /* 0x0000000000007941 */ /* 0x000fea0003800000 */
.L_x_182:
        /* <DEDUP_REMOVED lines=9> */
.L_x_185:
[----:B------:R-:W-:Y:S05]  /*a1d0*/  BSYNC B0 ;  /* 0x0000000000007941 */ /* 0x000fea0003800000 */
.L_x_184:
        /* <DEDUP_REMOVED lines=9> */
.L_x_187:
[----:B------:R-:W-:Y:S05]  /*a270*/  BSYNC B0 ;  /* 0x0000000000007941 */ /* 0x000fea0003800000 */
.L_x_186:
        /* <DEDUP_REMOVED lines=9> */
.L_x_189:
[----:B------:R-:W-:Y:S05]  /*a310*/  BSYNC B0 ;  /* 0x0000000000007941 */ /* 0x000fea0003800000 */
.L_x_188:
        /* <DEDUP_REMOVED lines=9> */
.L_x_191:
[----:B------:R-:W-:Y:S05]  /*a3b0*/  BSYNC B0 ;  /* 0x0000000000007941 */ /* 0x000fea0003800000 */
.L_x_190:
        /* <DEDUP_REMOVED lines=9> */
.L_x_193:
[----:B------:R-:W-:Y:S05]  /*a450*/  BSYNC B0 ;  /* 0x0000000000007941 */ /* 0x000fea0003800000 */
.L_x_192:
        /* <DEDUP_REMOVED lines=9> */
.L_x_195:
[----:B------:R-:W-:Y:S05]  /*a4f0*/  BSYNC B0 ;  /* 0x0000000000007941 */ /* 0x000fea0003800000 */
.L_x_194:
        /* <DEDUP_REMOVED lines=9> */
.L_x_197:
[----:B------:R-:W-:Y:S05]  /*a590*/  BSYNC B0 ;  /* 0x0000000000007941 */ /* 0x000fea0003800000 */
.L_x_196:
        /* <DEDUP_REMOVED lines=9> */
.L_x_199:
[----:B------:R-:W-:Y:S05]  /*a630*/  BSYNC B0 ;  /* 0x0000000000007941 */ /* 0x000fea0003800000 */
.L_x_198:
        /* <DEDUP_REMOVED lines=9> */
.L_x_201:
[----:B------:R-:W-:Y:S05]  /*a6d0*/  BSYNC B0 ;  /* 0x0000000000007941 */ /* 0x000fea0003800000 */
.L_x_200:
        /* <DEDUP_REMOVED lines=9> */
.L_x_203:
[----:B------:R-:W-:Y:S05]  /*a770*/  BSYNC B0 ;  /* 0x0000000000007941 */ /* 0x000fea0003800000 */
.L_x_202:
        /* <DEDUP_REMOVED lines=9> */
.L_x_205:
[----:B------:R-:W-:Y:S05]  /*a810*/  BSYNC B0 ;  /* 0x0000000000007941 */ /* 0x000fea0003800000 */
.L_x_204:
        /* <DEDUP_REMOVED lines=9> */
.L_x_207:
[----:B------:R-:W-:Y:S05]  /*a8b0*/  BSYNC B0 ;  /* 0x0000000000007941 */ /* 0x000fea0003800000 */
.L_x_206:
        /* <DEDUP_REMOVED lines=9> */
.L_x_209:
[----:B------:R-:W-:Y:S05]  /*a950*/  BSYNC B0 ;  /* 0x0000000000007941 */ /* 0x000fea0003800000 */
.L_x_208:
        /* <DEDUP_REMOVED lines=9> */
.L_x_211:
[----:B------:R-:W-:Y:S05]  /*a9f0*/  BSYNC B0 ;  /* 0x0000000000007941 */ /* 0x000fea0003800000 */
.L_x_210:
        /* <DEDUP_REMOVED lines=9> */
.L_x_213:
[----:B------:R-:W-:Y:S05]  /*aa90*/  BSYNC B0 ;  /* 0x0000000000007941 */ /* 0x000fea0003800000 */
.L_x_212:
        /* <DEDUP_REMOVED lines=9> */
.L_x_215:
[----:B------:R-:W-:Y:S05]  /*ab30*/  BSYNC B0 ;  /* 0x0000000000007941 */ /* 0x000fea0003800000 */
.L_x_214:
        /* <DEDUP_REMOVED lines=9> */
.L_x_217:
[----:B------:R-:W-:Y:S05]  /*abd0*/  BSYNC B0 ;  /* 0x0000000000007941 */ /* 0x000fea0003800000 */
.L_x_216:
        /* <DEDUP_REMOVED lines=9> */
.L_x_219:
[----:B------:R-:W-:Y:S05]  /*ac70*/  BSYNC B0 ;  /* 0x0000000000007941 */ /* 0x000fea0003800000 */
.L_x_218:
        /* <DEDUP_REMOVED lines=9> */
.L_x_221:
[----:B------:R-:W-:Y:S05]  /*ad10*/  BSYNC B0 ;  /* 0x0000000000007941 */ /* 0x000fea0003800000 */
.L_x_220:
        /* <DEDUP_REMOVED lines=9> */
.L_x_223:
[----:B------:R-:W-:Y:S05]  /*adb0*/  BSYNC B0 ;  /* 0x0000000000007941 */ /* 0x000fea0003800000 */
.L_x_222:
        /* <DEDUP_REMOVED lines=9> */
.L_x_225:
[----:B------:R-:W-:Y:S05]  /*ae50*/  BSYNC B0 ;  /* 0x0000000000007941 */ /* 0x000fea0003800000 */
.L_x_224:
        /* <DEDUP_REMOVED lines=9> */
.L_x_227:
[----:B------:R-:W-:Y:S05]  /*aef0*/  BSYNC B0 ;  /* 0x0000000000007941 */ /* 0x000fea0003800000 */
.L_x_226:
        /* <DEDUP_REMOVED lines=9> */
.L_x_229:
[----:B------:R-:W-:Y:S05]  /*af90*/  BSYNC B0 ;  /* 0x0000000000007941 */ /* 0x000fea0003800000 */
.L_x_228:
        /* <DEDUP_REMOVED lines=9> */
.L_x_231:
[----:B------:R-:W-:Y:S05]  /*b030*/  BSYNC B0 ;  /* 0x0000000000007941 */ /* 0x000fea0003800000 */
.L_x_230:
        /* <DEDUP_REMOVED lines=9> */
.L_x_233:
[----:B------:R-:W-:Y:S05]  /*b0d0*/  BSYNC B0 ;  /* 0x0000000000007941 */ /* 0x000fea0003800000 */
.L_x_232:
        /* <DEDUP_REMOVED lines=9> */
.L_x_235:
[----:B------:R-:W-:Y:S05]  /*b170*/  BSYNC B0 ;  /* 0x0000000000007941 */ /* 0x000fea0003800000 */
.L_x_234:
        /* <DEDUP_REMOVED lines=9> */
.L_x_237:
[----:B------:R-:W-:Y:S05]  /*b210*/  BSYNC B0 ;  /* 0x0000000000007941 */ /* 0x000fea0003800000 */
.L_x_236:
        /* <DEDUP_REMOVED lines=9> */
.L_x_239:
[----:B------:R-:W-:Y:S05]  /*b2b0*/  BSYNC B0 ;  /* 0x0000000000007941 */ /* 0x000fea0003800000 */
.L_x_238:
        /* <DEDUP_REMOVED lines=9> */
.L_x_241:
[----:B------:R-:W-:Y:S05]  /*b350*/  BSYNC B0 ;  /* 0x0000000000007941 */ /* 0x000fea0003800000 */
.L_x_240:
        /* <DEDUP_REMOVED lines=9> */
.L_x_243:
[----:B------:R-:W-:Y:S05]  /*b3f0*/  BSYNC B0 ;  /* 0x0000000000007941 */ /* 0x000fea0003800000 */
.L_x_242:
        /* <DEDUP_REMOVED lines=9> */
.L_x_245:
[----:B------:R-:W-:Y:S05]  /*b490*/  BSYNC B0 ;  /* 0x0000000000007941 */ /* 0x000fea0003800000 */
.L_x_244:
        /* <DEDUP_REMOVED lines=9> */
.L_x_247:
[----:B------:R-:W-:Y:S05]  /*b530*/  BSYNC B0 ;  /* 0x0000000000007941 */ /* 0x000fea0003800000 */
.L_x_246:
        /* <DEDUP_REMOVED lines=9> */
.L_x_249:
[----:B------:R-:W-:Y:S05]  /*b5d0*/  BSYNC B0 ;  /* 0x0000000000007941 */ /* 0x000fea0003800000 */
.L_x_248:
        /* <DEDUP_REMOVED lines=9> */
.L_x_251:
[----:B------:R-:W-:Y:S05]  /*b670*/  BSYNC B0 ;  /* 0x0000000000007941 */ /* 0x000fea0003800000 */
.L_x_250:
        /* <DEDUP_REMOVED lines=9> */
.L_x_253:
[----:B------:R-:W-:Y:S05]  /*b710*/  BSYNC B0 ;  /* 0x0000000000007941 */ /* 0x000fea0003800000 */
.L_x_252:
        /* <DEDUP_REMOVED lines=9> */
.L_x_255:
[----:B------:R-:W-:Y:S05]  /*b7b0*/  BSYNC B0 ;  /* 0x0000000000007941 */ /* 0x000fea0003800000 */
.L_x_254:
        /* <DEDUP_REMOVED lines=9> */
.L_x_257:
[----:B------:R-:W-:Y:S05]  /*b850*/  BSYNC B0 ;  /* 0x0000000000007941 */ /* 0x000fea0003800000 */
.L_x_256:
        /* <DEDUP_REMOVED lines=9> */
.L_x_259:
[----:B------:R-:W-:Y:S05]  /*b8f0*/  BSYNC B0 ;  /* 0x0000000000007941 */ /* 0x000fea0003800000 */
.L_x_258:
        /* <DEDUP_REMOVED lines=9> */
.L_x_261:
[----:B------:R-:W-:Y:S05]  /*b990*/  BSYNC B0 ;  /* 0x0000000000007941 */ /* 0x000fea0003800000 */
.L_x_260:
        /* <DEDUP_REMOVED lines=9> */
.L_x_263:
[----:B------:R-:W-:Y:S05]  /*ba30*/  BSYNC B0 ;  /* 0x0000000000007941 */ /* 0x000fea0003800000 */
.L_x_262:
        /* <DEDUP_REMOVED lines=9> */
.L_x_265:
[----:B------:R-:W-:Y:S05]  /*bad0*/  BSYNC B0 ;  /* 0x0000000000007941 */ /* 0x000fea0003800000 */
.L_x_264:
        /* <DEDUP_REMOVED lines=9> */
.L_x_267:
[----:B------:R-:W-:Y:S05]  /*bb70*/  BSYNC B0 ;  /* 0x0000000000007941 */ /* 0x000fea0003800000 */
.L_x_266:
        /* <DEDUP_REMOVED lines=9> */
.L_x_269:
[----:B------:R-:W-:Y:S05]  /*bc10*/  BSYNC B0 ;  /* 0x0000000000007941 */ /* 0x000fea0003800000 */
.L_x_268:
        /* <DEDUP_REMOVED lines=9> */
.L_x_271:
[----:B------:R-:W-:Y:S05]  /*bcb0*/  BSYNC B0 ;  /* 0x0000000000007941 */ /* 0x000fea0003800000 */
.L_x_270:
[----:B01--45:R-:W-:Y:S01]  /*bcc0*/  HADD2.F32 R6, -RZ, R15.H0_H0 ;  /* 0x2000000fff067230 */ /* 0x033fe20000004100 */
        /* <DEDUP_REMOVED lines=8> */
.L_x_273:
[----:B------:R-:W-:Y:S05]  /*bd50*/  BSYNC B0 ;  /* 0x0000000000007941 */ /* 0x000fea0003800000 */
.L_x_272:
[----:B0----5:R-:W-:Y:S01]  /*bd60*/  HADD2.F32 R6, -RZ, R15.H0_H0 ;  /* 0x2000000fff067230 */ /* 0x021fe20000004100 */
[----:B------:R-:W-:Y:S01]  /*bd70*/  ISETP.GT.AND P1, PT, R0, 0x79, P1 ;  /* 0x000000790000780c */ /* 0x000fe20000f24270 */
[----:B------:R-:W-:Y:S01]  /*bd80*/  BSSY B0, `(.L_x_274) ;  /* 0x000000b000007945 */ /* 0x000fe20003800000 */
[----:B------:R-:W-:Y:S02]  /*bd90*/  IADD3 R20, P0, R12, 0x80, RZ ;  /* 0x000000800c147810 */ /* 0x000fe40007f1e0ff */
[----:B------:R-:W-:Y:S01]  /*bda0*/  FMUL R7, R6, UR22 ;  /* 0x0000001606077c20 */ /* 0x000fe20008400000 */
[----:B------:R-:W-:-:S03]  /*bdb0*/  @P2 MOV R6, R18 ;  /* 0x0000001200062202 */ /* 0x000fc60000000f00 */
[----:B------:R-:W-:-:S05]  /*bdc0*/  FFMA R7, R214, UR11, R7 ;  /* 0x0000000bd6077c23 */ /* 0x000fca0008000007 */
[----:B------:R-:W-:-:S04]  /*bdd0*/  F2FP.F16.F32.PACK_AB R7, RZ, R7 ;  /* 0x00000007ff07723e */ /* 0x000fc800000000ff */
[----:B------:R-:W-:Y:S01]  /*bde0*/  PRMT R8, R7, 0x7610, R8 ;  /* 0x0000761007087816 */ /* 0x000fe20000000008 */
[----:B------:R-:W-:-:S05]  /*bdf0*/  @P2 IMAD.MOV.U32 R7, RZ, RZ, R19 ;  /* 0x000000ffff072224 */ /* 0x000fca00078e0013 */
[----:B------:R0:W-:Y:S01]  /*be00*/  @P2 STG.E.U16 desc[UR20][R6.64+0xf0], R8 ;  /* 0x0000f00806002986 */ /* 0x0001e2000c101514 */
[----:B------:R-:W-:Y:S05]  /*be10*/  @!P1 BRA `(.L_x_275) ;  /* 0x0000000000049947 */ /* 0x000fea0003800000 */
[----:B------:R4:W5:Y:S02]  /*be20*/  LDG.E.LTC128B.U16 R15, desc[UR20][R4.64+0xf2] ;  /* 0x0000f214040f7981 */ /* 0x000964000c1e1520 */
.L_x_275:
[----:B------:R-:W-:Y:S05]  /*be30*/  BSYNC B0 ;  /* 0x0000000000007941 */ /* 0x000fea0003800000 */
.L_x_274:
[----:B-12345:R-:W-:Y:S02]  /*be40*/  HADD2.F32 R4, -RZ, R15.H0_H0 ;  /* 0x2000000fff047230 */ /* 0x03efe40000004100 */
[----:B------:R-:W-:Y:S01]  /*be50*/  IMAD.X R5, RZ, RZ, R13, P0 ;  /* 0x000000ffff057224 */ /* 0x000fe200000e060d */
[----:B------:R-:W-:Y:S01]  /*be60*/  ISETP.GT.AND P0, PT, R14, 0x80, PT ;  /* 0x000000800e00780c */ /* 0x000fe20003f04270 */
[----:B0-----:R-:W-:-:S04]  /*be70*/  IMAD.WIDE.U32 R6, R20, UR16, R10 ;  /* 0x0000001014067c25 */ /* 0x001fc8000f8e000a */
[----:B------:R-:W-:Y:S01]  /*be80*/  FMUL R4, R4, UR22 ;  /* 0x0000001604047c20 */ /* 0x000fe20008400000 */
[----:B------:R-:W-:Y:S01]  /*be90*/  ISETP.GT.AND P3, PT, R0, RZ, P0 ;  /* 0x000000ff0000720c */ /* 0x000fe20000764270 */
[----:B------:R-:W-:Y:S02]  /*bea0*/  IMAD R5, R5, UR16, RZ ;  /* 0x0000001005057c24 */ /* 0x000fe4000f8e02ff */
[----:B------:R-:W-:Y:S02]  /*beb0*/  FFMA R4, R215, UR11, R4 ;  /* 0x0000000bd7047c23 */ /* 0x000fe40008000004 */
[----:B------:R-:W-:-:S03]  /*bec0*/  IMAD R21, R20, UR17, R5 ;  /* 0x0000001114157c24 */ /* 0x000fc6000f8e0205 */
[----:B------:R-:W-:Y:S01]  /*bed0*/  F2FP.F16.F32.PACK_AB R8, RZ, R4 ;  /* 0x00000004ff08723e */ /* 0x000fe200000000ff */
[----:B------:R-:W-:Y:S01]  /*bee0*/  IMAD.IADD R5, R7, 0x1, R21 ;  /* 0x0000000107057824 */ /* 0x000fe200078e0215 */
[----:B------:R-:W-:Y:S02]  /*bef0*/  LEA R4, P2, R6, UR18, 0x1 ;  /* 0x0000001206047c11 */ /* 0x000fe4000f8408ff */
[----:B------:R-:W-:Y:S02]  /*bf00*/  PRMT R9, R8, 0x7610, R9 ;  /* 0x0000761008097816 */ /* 0x000fe40000000009 */
[----:B------:R-:W-:-:S03]  /*bf10*/  LEA.HI.X R5, R6, UR19, R5, 0x1, P2 ;  /* 0x0000001306057c11 */ /* 0x000fc600090f0c05 */
[----:B------:R0:W-:Y:S04]  /*bf20*/  @P1 STG.E.U16 desc[UR20][R18.64+0xf2], R9 ;  /* 0x0000f20912001986 */ /* 0x0001e8000c101514 */
[----:B------:R-:W2:Y:S01]  /*bf30*/  @P3 LDG.E.LTC128B.U16 R15, desc[UR20][R4.64] ;  /* 0x00000014040f3981 */ /* 0x000ea2000c1e1520 */
[----:B------:R-:W-:Y:S01]  /*bf40*/  USHF.L.U32 UR4, UR14, 0x8, URZ ;  /* 0x000000080e047899 */ /* 0x000fe2000800063f */
[----:B------:R-:W-:Y:S01]  /*bf50*/  ISETP.GT.AND P2, PT, R0, 0x1, P0 ;  /* 0x000000010000780c */ /* 0x000fe20000744270 */
[----:B------:R-:W-:Y:S01]  /*bf60*/  USHF.L.U64.HI UR6, UR14, 0x8, UR15 ;  /* 0x000000080e067899 */ /* 0x000fe2000801020f */
[----:B------:R-:W-:Y:S03]  /*bf70*/  BSSY B0, `(.L_x_276) ;  /* 0x000000a000007945 */ /* 0x000fe60003800000 */
[----:B------:R-:W-:-:S04]  /*bf80*/  IADD3 R8, P1, R2, UR4, RZ ;  /* 0x0000000402087c10 */ /* 0x000fc8000ff3e0ff */
[----:B0-----:R-:W-:Y:S01]  /*bf90*/  IADD3.X R9, R3, UR6, RZ, P1, !PT ;  /* 0x0000000603097c10 */ /* 0x001fe20008ffe4ff */
[----:B--2---:R-:W-:-:S05]  /*bfa0*/  HADD2.F32 R6, -RZ, R15.H0_H0 ;  /* 0x2000000fff067230 */ /* 0x004fca0000004100 */
[----:B------:R-:W-:-:S04]  /*bfb0*/  FMUL R7, R6, UR22 ;  /* 0x0000001606077c20 */ /* 0x000fc80008400000 */
[----:B------:R-:W-:-:S05]  /*bfc0*/  FFMA R7, R88, UR11, R7 ;  /* 0x0000000b58077c23 */ /* 0x000fca0008000007 */
[----:B------:R-:W-:-:S05]  /*bfd0*/  F2FP.F16.F32.PACK_AB R7, RZ, R7 ;  /* 0x00000007ff07723e */ /* 0x000fca00000000ff */
[----:B------:R0:W-:Y:S01]  /*bfe0*/  @P3 STG.E.U16 desc[UR20][R8.64], R7 ;  /* 0x0000000708003986 */ /* 0x0001e2000c101514 */
[----:B------:R-:W-:Y:S05]  /*bff0*/  @!P2 BRA `(.L_x_277) ;  /* 0x000000000004a947 */ /* 0x000fea0003800000 */
[----:B------:R1:W5:Y:S02]  /*c000*/  LDG.E.LTC128B.U16 R15, desc[UR20][R4.64+0x2] ;  /* 0x00000214040f7981 */ /* 0x000364000c1e1520 */
.L_x_277:
[----:B------:R-:W-:Y:S05]  /*c010*/  BSYNC B0 ;  /* 0x0000000000007941 */ /* 0x000fea0003800000 */
.L_x_276:
        /* <DEDUP_REMOVED lines=15> */
.L_x_279:
[----:B------:R-:W-:Y:S05]  /*c110*/  BSYNC B0 ;  /* 0x0000000000007941 */ /* 0x000fea0003800000 */
.L_x_278:
        /* <DEDUP_REMOVED lines=11> */
.L_x_281:
[----:B------:R-:W-:Y:S05]  /*c1d0*/  BSYNC B0 ;  /* 0x0000000000007941 */ /* 0x000fea0003800000 */
.L_x_280:
        /* <DEDUP_REMOVED lines=9> */
.L_x_283:
[----:B------:R-:W-:Y:S05]  /*c270*/  BSYNC B0 ;  /* 0x0000000000007941 */ /* 0x000fea0003800000 */
.L_x_282:
        /* <DEDUP_REMOVED lines=9> */
.L_x_285:
[----:B------:R-:W-:Y:S05]  /*c310*/  BSYNC B0 ;  /* 0x0000000000007941 */ /* 0x000fea0003800000 */
.L_x_284:
        /* <DEDUP_REMOVED lines=9> */
.L_x_287:
[----:B------:R-:W-:Y:S05]  /*c3b0*/  BSYNC B0 ;  /* 0x0000000000007941 */ /* 0x000fea0003800000 */
.L_x_286:
[----:B0----5:R-:W-:Y:S01]  /*c3c0*/  HADD2.F32 R16, -RZ, R15.H0_H0 ;  /* 0x2000000fff107230 */ /* 0x021fe20000004100 */
[----:B------:R-:W-:Y:S01]  /*c3d0*/  MOV R21, UR4 ;  /* 0x0000000400157c02 */ /* 0x000fe20008000f00 */
[----:B------:R-:W-:Y:S01]  /*c3e0*/  IMAD.U32 R23, RZ, RZ, UR6 ;  /* 0x00000006ff177e24 */ /* 0x000fe2000f8e00ff */
[----:B------:R-:W-:Y:S01]  /*c3f0*/  ISETP.GT.AND P2, PT, R0, 0x9, P1 ;  /* 0x000000090000780c */ /* 0x000fe20000f44270 */
[----:B------:R-:W-:Y:S01]  /*c400*/  BSSY B0, `(.L_x_288) ;  /* 0x0000009000007945 */ /* 0x000fe20003800000 */
        /* <DEDUP_REMOVED lines=8> */
.L_x_289:
[----:B------:R-:W-:Y:S05]  /*c490*/  BSYNC B0 ;  /* 0x0000000000007941 */ /* 0x000fea0003800000 */
.L_x_288:
        /* <DEDUP_REMOVED lines=9> */
.L_x_291:
[----:B------:R-:W-:Y:S05]  /*c530*/  BSYNC B0 ;  /* 0x0000000000007941 */ /* 0x000fea0003800000 */
.L_x_290:
        /* <DEDUP_REMOVED lines=9> */
.L_x_293:
[----:B------:R-:W-:Y:S05]  /*c5d0*/  BSYNC B0 ;  /* 0x0000000000007941 */ /* 0x000fea0003800000 */
.L_x_292:
        /* <DEDUP_REMOVED lines=9> */
.L_x_295:
[----:B------:R-:W-:Y:S05]  /*c670*/  BSYNC B0 ;  /* 0x0000000000007941 */ /* 0x000fea0003800000 */
.L_x_294:
        /* <DEDUP_REMOVED lines=9> */
.L_x_297:
[----:B------:R-:W-:Y:S05]  /*c710*/  BSYNC B0 ;  /* 0x0000000000007941 */ /* 0x000fea0003800000 */
.L_x_296:
        /* <DEDUP_REMOVED lines=9> */
.L_x_299:
[----:B------:R-:W-:Y:S05]  /*c7b0*/  BSYNC B0 ;  /* 0x0000000000007941 */ /* 0x000fea0003800000 */
.L_x_298:
        /* <DEDUP_REMOVED lines=9> */
.L_x_301:
[----:B------:R-:W-:Y:S05]  /*c850*/  BSYNC B0 ;  /* 0x0000000000007941 */ /* 0x000fea0003800000 */
.L_x_300:
        /* <DEDUP_REMOVED lines=9> */
.L_x_303:
[----:B------:R-:W-:Y:S05]  /*c8f0*/  BSYNC B0 ;  /* 0x0000000000007941 */ /* 0x000fea0003800000 */
.L_x_302:
        /* <DEDUP_REMOVED lines=9> */
.L_x_305:
[----:B------:R-:W-:Y:S05]  /*c990*/  BSYNC B0 ;  /* 0x0000000000007941 */ /* 0x000fea0003800000 */
.L_x_304:
        /* <DEDUP_REMOVED lines=9> */
.L_x_307:
[----:B------:R-:W-:Y:S05]  /*ca30*/  BSYNC B0 ;  /* 0x0000000000007941 */ /* 0x000fea0003800000 */
.L_x_306:
        /* <DEDUP_REMOVED lines=9> */
.L_x_309:
[----:B------:R-:W-:Y:S05]  /*cad0*/  BSYNC B0 ;  /* 0x0000000000007941 */ /* 0x000fea0003800000 */
.L_x_308:
        /* <DEDUP_REMOVED lines=9> */
.L_x_311:
[----:B------:R-:W-:Y:S05]  /*cb70*/  BSYNC B0 ;  /* 0x0000000000007941 */ /* 0x000fea0003800000 */
.L_x_310:
        /* <DEDUP_REMOVED lines=9> */
.L_x_313:
[----:B------:R-:W-:Y:S05]  /*cc10*/  BSYNC B0 ;  /* 0x0000000000007941 */ /* 0x000fea0003800000 */
.L_x_312:
        /* <DEDUP_REMOVED lines=9> */
.L_x_315:
[----:B------:R-:W-:Y:S05]  /*ccb0*/  BSYNC B0 ;  /* 0x0000000000007941 */ /* 0x000fea0003800000 */
.L_x_314:
        /* <DEDUP_REMOVED lines=9> */
.L_x_317:
[----:B------:R-:W-:Y:S05]  /*cd50*/  BSYNC B0 ;  /* 0x0000000000007941 */ /* 0x000fea0003800000 */
.L_x_316:
        /* <DEDUP_REMOVED lines=9> */
.L_x_319:
[----:B------:R-:W-:Y:S05]  /*cdf0*/  BSYNC B0 ;  /* 0x0000000000007941 */ /* 0x000fea0003800000 */
.L_x_318:
        /* <DEDUP_REMOVED lines=9> */
.L_x_321:
[----:B------:R-:W-:Y:S05]  /*ce90*/  BSYNC B0 ;  /* 0x0000000000007941 */ /* 0x000fea0003800000 */
.L_x_320:
        /* <DEDUP_REMOVED lines=9> */
.L_x_323:
[----:B------:R-:W-:Y:S05]  /*cf30*/  BSYNC B0 ;  /* 0x0000000000007941 */ /* 0x000fea0003800000 */
.L_x_322:
        /* <DEDUP_REMOVED lines=9> */
.L_x_325:
[----:B------:R-:W-:Y:S05]  /*cfd0*/  BSYNC B0 ;  /* 0x0000000000007941 */ /* 0x000fea0003800000 */
.L_x_324:
        /* <DEDUP_REMOVED lines=9> */
.L_x_327:
[----:B------:R-:W-:Y:S05]  /*d070*/  BSYNC B0 ;  /* 0x0000000000007941 */ /* 0x000fea0003800000 */
.L_x_326:
        /* <DEDUP_REMOVED lines=9> */
.L_x_329:
[----:B------:R-:W-:Y:S05]  /*d110*/  BSYNC B0 ;  /* 0x0000000000007941 */ /* 0x000fea0003800000 */
.L_x_328:
        /* <DEDUP_REMOVED lines=9> */
.L_x_331:
[----:B------:R-:W-:Y:S05]  /*d1b0*/  BSYNC B0 ;  /* 0x0000000000007941 */ /* 0x000fea0003800000 */
.L_x_330:
        /* <DEDUP_REMOVED lines=9> */
.L_x_333:
[----:B------:R-:W-:Y:S05]  /*d250*/  BSYNC B0 ;  /* 0x0000000000007941 */ /* 0x000fea0003800000 */
.L_x_332:
        /* <DEDUP_REMOVED lines=9> */
.L_x_335:
[----:B------:R-:W-:Y:S05]  /*d2f0*/  BSYNC B0 ;  /* 0x0000000000007941 */ /* 0x000fea0003800000 */
.L_x_334:
        /* <DEDUP_REMOVED lines=9> */
.L_x_337:
[----:B------:R-:W-:Y:S05]  /*d390*/  BSYNC B0 ;  /* 0x0000000000007941 */ /* 0x000fea0003800000 */
.L_x_336:
        /* <DEDUP_REMOVED lines=9> */
.L_x_339:
[----:B------:R-:W-:Y:S05]  /*d430*/  BSYNC B0 ;  /* 0x0000000000007941 */ /* 0x000fea0003800000 */
.L_x_338:
        /* <DEDUP_REMOVED lines=9> */
.L_x_341:
[----:B------:R-:W-:Y:S05]  /*d4d0*/  BSYNC B0 ;  /* 0x0000000000007941 */ /* 0x000fea0003800000 */
.L_x_340:
        /* <DEDUP_REMOVED lines=9> */
.L_x_343:
[----:B------:R-:W-:Y:S05]  /*d570*/  BSYNC B0 ;  /* 0x0000000000007941 */ /* 0x000fea0003800000 */
.L_x_342:
        /* <DEDUP_REMOVED lines=9> */
.L_x_345:
[----:B------:R-:W-:Y:S05]  /*d610*/  BSYNC B0 ;  /* 0x0000000000007941 */ /* 0x000fea0003800000 */
.L_x_344:
        /* <DEDUP_REMOVED lines=9> */
.L_x_347:
[----:B------:R-:W-:Y:S05]  /*d6b0*/  BSYNC B0 ;  /* 0x0000000000007941 */ /* 0x000fea0003800000 */
.L_x_346:
        /* <DEDUP_REMOVED lines=9> */
.L_x_349:
[----:B------:R-:W-:Y:S05]  /*d750*/  BSYNC B0 ;  /* 0x0000000000007941 */ /* 0x000fea0003800000 */
.L_x_348:
        /* <DEDUP_REMOVED lines=9> */
.L_x_351:
[----:B------:R-:W-:Y:S05]  /*d7f0*/  BSYNC B0 ;  /* 0x0000000000007941 */ /* 0x000fea0003800000 */
.L_x_350:
        /* <DEDUP_REMOVED lines=9> */
.L_x_353:
[----:B------:R-:W-:Y:S05]  /*d890*/  BSYNC B0 ;  /* 0x0000000000007941 */ /* 0x000fea0003800000 */
.L_x_352:
        /* <DEDUP_REMOVED lines=9> */
.L_x_355:
[----:B------:R-:W-:Y:S05]  /*d930*/  BSYNC B0 ;  /* 0x0000000000007941 */ /* 0x000fea0003800000 */
.L_x_354:
        /* <DEDUP_REMOVED lines=9> */
.L_x_357:
[----:B------:R-:W-:Y:S05]  /*d9d0*/  BSYNC B0 ;  /* 0x0000000000007941 */ /* 0x000fea0003800000 */
.L_x_356:
        /* <DEDUP_REMOVED lines=9> */
.L_x_359:
[----:B------:R-:W-:Y:S05]  /*da70*/  BSYNC B0 ;  /* 0x0000000000007941 */ /* 0x000fea0003800000 */
.L_x_358:
        /* <DEDUP_REMOVED lines=9> */
.L_x_361:
[----:B------:R-:W-:Y:S05]  /*db10*/  BSYNC B0 ;  /* 0x0000000000007941 */ /* 0x000fea0003800000 */
.L_x_360:
        /* <DEDUP_REMOVED lines=9> */
.L_x_363:
[----:B------:R-:W-:Y:S05]  /*dbb0*/  BSYNC B0 ;  /* 0x0000000000007941 */ /* 0x000fea0003800000 */
.L_x_362:
        /* <DEDUP_REMOVED lines=9> */
.L_x_365:
[----:B------:R-:W-:Y:S05]  /*dc50*/  BSYNC B0 ;  /* 0x0000000000007941 */ /* 0x000fea0003800000 */
.L_x_364:
        /* <DEDUP_REMOVED lines=9> */
.L_x_367:
[----:B------:R-:W-:Y:S05]  /*dcf0*/  BSYNC B0 ;  /* 0x0000000000007941 */ /* 0x000fea0003800000 */
.L_x_366:
        /* <DEDUP_REMOVED lines=9> */
.L_x_369:
[----:B------:R-:W-:Y:S05]  /*dd90*/  BSYNC B0 ;  /* 0x0000000000007941 */ /* 0x000fea0003800000 */
.L_x_368:
        /* <DEDUP_REMOVED lines=9> */
.L_x_371:
[----:B------:R-:W-:Y:S05]  /*de30*/  BSYNC B0 ;  /* 0x0000000000007941 */ /* 0x000fea0003800000 */
.L_x_370:
        /* <DEDUP_REMOVED lines=9> */
.L_x_373:
[----:B------:R-:W-:Y:S05]  /*ded0*/  BSYNC B0 ;  /* 0x0000000000007941 */ /* 0x000fea0003800000 */
.L_x_372:
        /* <DEDUP_REMOVED lines=9> */
.L_x_375:
[----:B------:R-:W-:Y:S05]  /*df70*/  BSYNC B0 ;  /* 0x0000000000007941 */ /* 0x000fea0003800000 */
.L_x_374:
        /* <DEDUP_REMOVED lines=9> */
.L_x_377:
[----:B------:R-:W-:Y:S05]  /*e010*/  BSYNC B0 ;  /* 0x0000000000007941 */ /* 0x000fea0003800000 */
.L_x_376:
        /* <DEDUP_REMOVED lines=9> */
.L_x_379:
[----:B------:R-:W-:Y:S05]  /*e0b0*/  BSYNC B0 ;  /* 0x0000000000007941 */ /* 0x000fea0003800000 */
.L_x_378:
        /* <DEDUP_REMOVED lines=9> */
.L_x_381:
[----:B------:R-:W-:Y:S05]  /*e150*/  BSYNC B0 ;  /* 0x0000000000007941 */ /* 0x000fea0003800000 */
.L_x_380:
        /* <DEDUP_REMOVED lines=9> */
.L_x_383:
[----:B------:R-:W-:Y:S05]  /*e1f0*/  BSYNC B0 ;  /* 0x0000000000007941 */ /* 0x000fea0003800000 */
.L_x_382:
        /* <DEDUP_REMOVED lines=9> */
.L_x_385:
[----:B------:R-:W-:Y:S05]  /*e290*/  BSYNC B0 ;  /* 0x0000000000007941 */ /* 0x000fea0003800000 */
.L_x_384:
        /* <DEDUP_REMOVED lines=9> */
.L_x_387:
[----:B------:R-:W-:Y:S05]  /*e330*/  BSYNC B0 ;  /* 0x0000000000007941 */ /* 0x000fea0003800000 */
.L_x_386:
        /* <DEDUP_REMOVED lines=9> */
.L_x_389:
[----:B------:R-:W-:Y:S05]  /*e3d0*/  BSYNC B0 ;  /* 0x0000000000007941 */ /* 0x000fea0003800000 */
.L_x_388:
        /* <DEDUP_REMOVED lines=9> */
.L_x_391:
[----:B------:R-:W-:Y:S05]  /*e470*/  BSYNC B0 ;  /* 0x0000000000007941 */ /* 0x000fea0003800000 */
.L_x_390:
        /* <DEDUP_REMOVED lines=9> */
.L_x_393:
[----:B------:R-:W-:Y:S05]  /*e510*/  BSYNC B0 ;  /* 0x0000000000007941 */ /* 0x000fea0003800000 */
.L_x_392:
        /* <DEDUP_REMOVED lines=9> */
.L_x_395:
[----:B------:R-:W-:Y:S05]  /*e5b0*/  BSYNC B0 ;  /* 0x0000000000007941 */ /* 0x000fea0003800000 */
.L_x_394:
        /* <DEDUP_REMOVED lines=9> */
.L_x_397:
[----:B------:R-:W-:Y:S05]  /*e650*/  BSYNC B0 ;  /* 0x0000000000007941 */ /* 0x000fea0003800000 */
.L_x_396:
        /* <DEDUP_REMOVED lines=9> */
.L_x_399:
[----:B------:R-:W-:Y:S05]  /*e6f0*/  BSYNC B0 ;  /* 0x0000000000007941 */ /* 0x000fea0003800000 */
.L_x_398:
[----:B0----5:R-:W-:Y:S01]  /*e700*/  HADD2.F32 R4, -RZ, R15.H0_H0 ;  /* 0x2000000fff047230 */ /* 0x021fe20000004100 */
[----:B------:R-:W-:Y:S01]  /*e710*/  ISETP.GT.AND P1, PT, R0, 0x79, P1 ;  /* 0x000000790000780c */ /* 0x000fe20000f24270 */
[----:B------:R-:W-:Y:S01]  /*e720*/  BSSY B0, `(.L_x_400) ;  /* 0x000000b000007945 */ /* 0x000fe20003800000 */
[----:B------:R-:W-:Y:S02]  /*e730*/  IADD3 R8, P0, R12, 0xc0, RZ ;  /* 0x000000c00c087810 */ /* 0x000fe40007f1e0ff */
[----:B------:R-:W-:Y:S01]  /*e740*/  FMUL R5, R4, UR22 ;  /* 0x0000001604057c20 */ /* 0x000fe20008400000 */
[----:B------:R-:W-:-:S03]  /*e750*/  @P2 IMAD.MOV.U32 R4, RZ, RZ, R18 ;  /* 0x000000ffff042224 */ /* 0x000fc600078e0012 */
[----:B------:R-:W-:-:S05]  /*e760*/  FFMA R5, R150, UR11, R5 ;  /* 0x0000000b96057c23 */ /* 0x000fca0008000005 */
[----:B------:R-:W-:-:S04]  /*e770*/  F2FP.F16.F32.PACK_AB R5, RZ, R5 ;  /* 0x00000005ff05723e */ /* 0x000fc800000000ff */
[----:B------:R-:W-:Y:S01]  /*e780*/  PRMT R9, R5, 0x7610, R9 ;  /* 0x0000761005097816 */ /* 0x000fe20000000009 */
[----:B------:R-:W-:-:S05]  /*e790*/  @P2 IMAD.MOV.U32 R5, RZ, RZ, R19 ;  /* 0x000000ffff052224 */ /* 0x000fca00078e0013 */
[----:B------:R0:W-:Y:S01]  /*e7a0*/  @P2 STG.E.U16 desc[UR20][R4.64+0xf0], R9 ;  /* 0x0000f00904002986 */ /* 0x0001e2000c101514 */
[----:B------:R-:W-:Y:S05]  /*e7b0*/  @!P1 BRA `(.L_x_401) ;  /* 0x0000000000049947 */ /* 0x000fea0003800000 */
[----:B------:R4:W5:Y:S02]  /*e7c0*/  LDG.E.LTC128B.U16 R15, desc[UR20][R6.64+0xf2] ;  /* 0x0000f214060f7981 */ /* 0x000964000c1e1520 */
.L_x_401:
[----:B------:R-:W-:Y:S05]  /*e7d0*/  BSYNC B0 ;  /* 0x0000000000007941 */ /* 0x000fea0003800000 */
.L_x_400:
[----:B0----5:R-:W-:Y:S01]  /*e7e0*/  HADD2.F32 R4, -RZ, R15.H0_H0 ;  /* 0x2000000fff047230 */ /* 0x021fe20000004100 */
[----:B------:R-:W-:Y:S01]  /*e7f0*/  IADD3.X R12, RZ, R13, RZ, P0, !PT ;  /* 0x0000000dff0c7210 */ /* 0x000fe200007fe4ff */
[----:B-1234-:R-:W-:Y:S01]  /*e800*/  IMAD.WIDE.U32 R6, R8, UR16, R10 ;  /* 0x0000001008067c25 */ /* 0x01efe2000f8e000a */
[----:B------:R-:W-:-:S03]  /*e810*/  ISETP.GT.AND P0, PT, R14, 0xc0, PT ;  /* 0x000000c00e00780c */ /* 0x000fc60003f04270 */
[----:B------:R-:W-:Y:S01]  /*e820*/  FMUL R4, R4, UR22 ;  /* 0x0000001604047c20 */ /* 0x000fe20008400000 */
[----:B------:R-:W-:Y:S01]  /*e830*/  IMAD R5, R12, UR16, RZ ;  /* 0x000000100c057c24 */ /* 0x000fe2000f8e02ff */
[----:B------:R-:W-:Y:S02]  /*e840*/  ISETP.GT.AND P2, PT, R0, RZ, P0 ;  /* 0x000000ff0000720c */ /* 0x000fe40000744270 */
[----:B------:R-:W-:Y:S01]  /*e850*/  FFMA R4, R151, UR11, R4 ;  /* 0x0000000b97047c23 */ /* 0x000fe20008000004 */
[----:B------:R-:W-:-:S04]  /*e860*/  IMAD R13, R8, UR17, R5 ;  /* 0x00000011080d7c24 */ /* 0x000fc8000f8e0205 */
[----:B------:R-:W-:Y:S01]  /*e870*/  F2FP.F16.F32.PACK_AB R9, RZ, R4 ;  /* 0x00000004ff09723e */ /* 0x000fe200000000ff */
[----:B------:R-:W-:Y:S01]  /*e880*/  IMAD.IADD R5, R7, 0x1, R13 ;  /* 0x0000000107057824 */ /* 0x000fe200078e020d */
[----:B------:R-:W-:-:S03]  /*e890*/  LEA R4, P3, R6, UR18, 0x1 ;  /* 0x0000001206047c11 */ /* 0x000fc6000f8608ff */
[----:B------:R0:W-:Y:S01]  /*e8a0*/  @P1 STG.E.U16 desc[UR20][R18.64+0xf2], R9 ;  /* 0x0000f20912001986 */ /* 0x0001e2000c101514 */
[----:B------:R-:W-:-:S05]  /*e8b0*/  LEA.HI.X R5, R6, UR19, R5, 0x1, P3 ;  /* 0x0000001306057c11 */ /* 0x000fca00098f0c05 */
[----:B------:R-:W2:Y:S01]  /*e8c0*/  @P2 LDG.E.LTC128B.U16 R15, desc[UR20][R4.64] ;  /* 0x00000014040f2981 */ /* 0x000ea2000c1e1520 */
[----:B------:R-:W-:Y:S01]  /*e8d0*/  UIMAD UR4, UR15, 0x180, URZ ;  /* 0x000001800f0478a4 */ /* 0x000fe2000f8e023f */
[----:B------:R-:W-:Y:S01]  /*e8e0*/  ISETP.GT.AND P3, PT, R0, 0x1, P0 ;  /* 0x000000010000780c */ /* 0x000fe20000764270 */
[----:B------:R-:W-:Y:S01]  /*e8f0*/  BSSY B0, `(.L_x_402) ;  /* 0x000000d000007945 */ /* 0x000fe20003800000 */
[----:B0-----:R-:W-:-:S04]  /*e900*/  IMAD.U32 R9, RZ, RZ, UR14 ;  /* 0x0000000eff097e24 */ /* 0x001fc8000f8e00ff */
[----:B------:R-:W-:-:S04]  /*e910*/  IMAD.WIDE.U32 R2, R9, 0x180, R2 ;  /* 0x0000018009027825 */ /* 0x000fc800078e0002 */
[----:B--2---:R-:W-:-:S05]  /*e920*/  HADD2.F32 R6, -RZ, R15.H0_H0 ;  /* 0x2000000fff067230 */ /* 0x004fca0000004100 */
[----:B------:R-:W-:-:S04]  /*e930*/  FMUL R7, R6, UR22 ;  /* 0x0000001606077c20 */ /* 0x000fc80008400000 */
[----:B------:R-:W-:-:S05]  /*e940*/  FFMA R7, R24, UR11, R7 ;  /* 0x0000000b18077c23 */ /* 0x000fca0008000007 */
[----:B------:R-:W-:Y:S01]  /*e950*/  F2FP.F16.F32.PACK_AB R6, RZ, R7 ;  /* 0x00000007ff06723e */ /* 0x000fe200000000ff */
[----:B------:R-:W-:-:S03]  /*e960*/  VIADD R7, R3, UR4 ;  /* 0x0000000403077c36 */ /* 0x000fc60008000000 */
[----:B------:R-:W-:Y:S02]  /*e970*/  PRMT R9, R6, 0x7610, R9 ;  /* 0x0000761006097816 */ /* 0x000fe40000000009 */
[----:B------:R-:W-:-:S05]  /*e980*/  @P2 MOV R6, R2 ;  /* 0x0000000200062202 */ /* 0x000fca0000000f00 */
[----:B------:R0:W-:Y:S01]  /*e990*/  @P2 STG.E.U16 desc[UR20][R6.64], R9 ;  /* 0x0000000906002986 */ /* 0x0001e2000c101514 */
[----:B------:R-:W-:Y:S05]  /*e9a0*/  @!P3 BRA `(.L_x_403) ;  /* 0x000000000004b947 */ /* 0x000fea0003800000 */
[----:B------:R1:W5:Y:S02]  /*e9b0*/  LDG.E.LTC128B.U16 R15, desc[UR20][R4.64+0x2] ;  /* 0x00000214040f7981 */ /* 0x000364000c1e1520 */
.L_x_403:
[----:B------:R-:W-:Y:S05]  /*e9c0*/  BSYNC B0 ;  /* 0x0000000000007941 */ /* 0x000fea0003800000 */
.L_x_402:
[----:B0-----:R-:W-:Y:S01]  /*e9d0*/  IMAD.WIDE.U32 R8, R8, R17, UR12 ;  /* 0x0000000c08087e25 */ /* 0x001fe2000f8e0011 */
[----:B------:R-:W-:Y:S01]  /*e9e0*/  ISETP.GT.AND P1, PT, R14, 0xc8, PT ;  /* 0x000000c80e00780c */ /* 0x000fe20003f24270 */
[----:B------:R-:W-:Y:S02]  /*e9f0*/  BSSY B0, `(.L_x_404) ;  /* 0x000000f000007945 */ /* 0x000fe40003800000 */
[----:B-----5:R-:W-:Y:S01]  /*ea00*/  HADD2.F32 R12, -RZ, R15.H0_H0 ;  /* 0x2000000fff0c7230 */ /* 0x020fe20000004100 */
[----:B------:R-:W-:Y:S02]  /*ea10*/  IADD3 R10, P2, R10, R8, RZ ;  /* 0x000000080a0a7210 */ /* 0x000fe40007f5e0ff */
[----:B------:R-:W-:Y:S02]  /*ea20*/  ISETP.GT.AND P4, PT, R0, RZ, P1 ;  /* 0x000000ff0000720c */ /* 0x000fe40000f84270 */
[----:B------:R-:W-:Y:S01]  /*ea30*/  FMUL R12, R12, UR22 ;  /* 0x000000160c0c7c20 */ /* 0x000fe20008400000 */
[----:B------:R-:W-:Y:S01]  /*ea40*/  IADD3.X R9, R11, R13, R9, P2, !PT ;  /* 0x0000000d0b097210 */ /* 0x000fe200017fe409 */
[----:B------:R-:W-:Y:S01]  /*ea50*/  @P3 IMAD.MOV.U32 R11, RZ, RZ, R7 ;  /* 0x000000ffff0b3224 */ /* 0x000fe200078e0007 */
[----:B------:R-:W-:Y:S01]  /*ea60*/  LEA R8, P2, R10, UR18, 0x1 ;  /* 0x000000120a087c11 */ /* 0x000fe2000f8408ff */
[----:B------:R-:W-:-:S03]  /*ea70*/  FFMA R12, R25, UR11, R12 ;  /* 0x0000000b190c7c23 */ /* 0x000fc6000800000c */
[----:B------:R-:W-:Y:S01]  /*ea80*/  LEA.HI.X R9, R10, UR19, R9, 0x1, P2 ;  /* 0x000000130a097c11 */ /* 0x000fe200090f0c09 */
[----:B------:R-:W-:Y:S01]  /*ea90*/  @P3 IMAD.MOV.U32 R10, RZ, RZ, R2 ;  /* 0x000000ffff0a3224 */ /* 0x000fe200078e0002 */
[----:B------:R-:W-:-:S05]  /*eaa0*/  F2FP.F16.F32.PACK_AB R12, RZ, R12 ;  /* 0x0000000cff0c723e */ /* 0x000fca00000000ff */
[----:B------:R0:W-:Y:S01]  /*eab0*/  @P3 STG.E.U16 desc[UR20][R10.64+0x2], R12 ;  /* 0x0000020c0a003986 */ /* 0x0001e2000c101514 */
[----:B------:R-:W-:Y:S05]  /*eac0*/  @!P4 BRA `(.L_x_405) ;  /* 0x000000000004c947 */ /* 0x000fea0003800000 */
[----:B------:R2:W5:Y:S02]  /*ead0*/  LDG.E.LTC128B.U16 R15, desc[UR20][R8.64] ;  /* 0x00000014080f7981 */ /* 0x000564000c1e1520 */
.L_x_405:
[----:B------:R-:W-:Y:S05]  /*eae0*/  BSYNC B0 ;  /* 0x0000000000007941 */ /* 0x000fea0003800000 */
.L_x_404:
[----:B0----5:R-:W-:Y:S01]  /*eaf0*/  HADD2.F32 R10, -RZ, R15.H0_H0 ;  /* 0x2000000fff0a7230 */ /* 0x021fe20000004100 */
[----:B------:R-:W-:Y:S01]  /*eb00*/  ISETP.GT.AND P3, PT, R0, 0x1, P1 ;  /* 0x000000010000780c */ /* 0x000fe20000f64270 */
[----:B------:R-:W-:Y:S03]  /*eb10*/  BSSY B0, `(.L_x_406) ;  /* 0x0000009000007945 */ /* 0x000fe60003800000 */
[----:B------:R-:W-:Y:S01]  /*eb20*/  FMUL R11, R10, UR22 ;  /* 0x000000160a0b7c20 */ /* 0x000fe20008400000 */
[----:B------:R-:W-:-:S03]  /*eb30*/  IADD3 R10, P2, R2, UR8, RZ ;  /* 0x00000008020a7c10 */ /* 0x000fc6000ff5e0ff */
[----:B------:R-:W-:-:S05]  /*eb40*/  FFMA R11, R26, UR11, R11 ;  /* 0x0000000b1a0b7c23 */ /* 0x000fca000800000b */
[----:B------:R-:W-:Y:S02]  /*eb50*/  F2FP.F16.F32.PACK_AB R12, RZ, R11 ;  /* 0x0000000bff0c723e */ /* 0x000fe400000000ff */
[----:B------:R-:W-:-:S05]  /*eb60*/  IADD3.X R11, R7, UR5, RZ, P2, !PT ;  /* 0x00000005070b7c10 */ /* 0x000fca00097fe4ff */
[----:B------:R0:W-:Y:S01]  /*eb70*/  @P4 STG.E.U16 desc[UR20][R10.64], R12 ;  /* 0x0000000c0a004986 */ /* 0x0001e2000c101514 */
[----:B------:R-:W-:Y:S05]  /*eb80*/  @!P3 BRA `(.L_x_407) ;  /* 0x000000000004b947 */ /* 0x000fea0003800000 */
[----:B------:R3:W5:Y:S02]  /*eb90*/  LDG.E.LTC128B.U16 R15, desc[UR20][R8.64+0x2] ;  /* 0x00000214080f7981 */ /* 0x000764000c1e1520 */
.L_x_407:
[----:B------:R-:W-:Y:S05]  /*eba0*/  BSYNC B0 ;  /* 0x0000000000007941 */ /* 0x000fea0003800000 */
.L_x_406:
        /* <DEDUP_REMOVED lines=9> */
.L_x_409:
[----:B------:R-:W-:Y:S05]  /*ec40*/  BSYNC B0 ;  /* 0x0000000000007941 */ /* 0x000fea0003800000 */
.L_x_408:
[----:B0----5:R-:W-:Y:S01]  /*ec50*/  HADD2.F32 R12, -RZ, R15.H0_H0 ;  /* 0x2000000fff0c7230 */ /* 0x021fe20000004100 */
[----:B------:R-:W-:Y:S01]  /*ec60*/  ISETP.GT.AND P3, PT, R0, 0x9, P0 ;  /* 0x000000090000780c */ /* 0x000fe20000764270 */
[----:B------:R-:W-:Y:S03]  /*ec70*/  BSSY B0, `(.L_x_410) ;  /* 0x000000a000007945 */ /* 0x000fe60003800000 */
[----:B------:R-:W-:Y:S01]  /*ec80*/  FMUL R13, R12, UR22 ;  /* 0x000000160c0d7c20 */ /* 0x000fe20008400000 */
[----:B------:R-:W-:-:S03]  /*ec90*/  @P4 IMAD.MOV.U32 R12, RZ, RZ, R2 ;  /* 0x000000ffff0c4224 */ /* 0x000fc600078e0002 */
[----:B------:R-:W-:-:S05]  /*eca0*/  FFMA R13, R28, UR11, R13 ;  /* 0x0000000b1c0d7c23 */ /* 0x000fca000800000d */
[----:B------:R-:W-:-:S04]  /*ecb0*/  F2FP.F16.F32.PACK_AB R13, RZ, R13 ;  /* 0x0000000dff0d723e */ /* 0x000fc800000000ff */
[----:B------:R-:W-:Y:S02]  /*ecc0*/  PRMT R14, R13, 0x7610, R14 ;  /* 0x000076100d0e7816 */ /* 0x000fe4000000000e */
[----:B------:R-:W-:-:S05]  /*ecd0*/  @P4 MOV R13, R7 ;  /* 0x00000007000d4202 */ /* 0x000fca0000000f00 */
[----:B------:R0:W-:Y:S01]  /*ece0*/  @P4 STG.E.U16 desc[UR20][R12.64+0x10], R14 ;  /* 0x0000100e0c004986 */ /* 0x0001e2000c101514 */
[----:B------:R-:W-:Y:S05]  /*ecf0*/  @!P3 BRA `(.L_x_411) ;  /* 0x000000000004b947 */ /* 0x000fea0003800000 */
[----:B------:R0:W5:Y:S02]  /*ed00*/  LDG.E.LTC128B.U16 R15, desc[UR20][R4.64+0x12] ;  /* 0x00001214040f7981 */ /* 0x000164000c1e1520 */
.L_x_411:
[----:B------:R-:W-:Y:S05]  /*ed10*/  BSYNC B0 ;  /* 0x0000000000007941 */ /* 0x000fea0003800000 */
.L_x_410:
[----:B0----5:R-:W-:Y:S01]  /*ed20*/  HADD2.F32 R12, -RZ, R15.H0_H0 ;  /* 0x2000000fff0c7230 */ /* 0x021fe20000004100 */
[----:B------:R-:W-:Y:S01]  /*ed30*/  ISETP.GT.AND P4, PT, R0, 0x8, P1 ;  /* 0x000000080000780c */ /* 0x000fe20000f84270 */
[----:B------:R-:W-:Y:S01]  /*ed40*/  @P3 IMAD.MOV.U32 R13, RZ, RZ, R7 ;  /* 0x000000ffff0d3224 */ /* 0x000fe200078e0007 */
[----:B------:R-:W-:Y:S02]  /*ed50*/  BSSY B0, `(.L_x_412) ;  /* 0x0000009000007945 */ /* 0x000fe40003800000 */
[----:B------:R-:W-:-:S04]  /*ed60*/  FMUL R12, R12, UR22 ;  /* 0x000000160c0c7c20 */ /* 0x000fc80008400000 */
[----:B------:R-:W-:-:S05]  /*ed70*/  FFMA R12, R29, UR11, R12 ;  /* 0x0000000b1d0c7c23 */ /* 0x000fca000800000c */
[----:B------:R-:W-:-:S04]  /*ed80*/  F2FP.F16.F32.PACK_AB R12, RZ, R12 ;  /* 0x0000000cff0c723e */ /* 0x000fc800000000ff */
[----:B------:R-:W-:Y:S01]  /*ed90*/  PRMT R14, R12, 0x7610, R14 ;  /* 0x000076100c0e7816 */ /* 0x000fe2000000000e */
[----:B------:R-:W-:-:S05]  /*eda0*/  @P3 IMAD.MOV.U32 R12, RZ, RZ, R2 ;  /* 0x000000ffff0c3224 */ /* 0x000fca00078e0002 */
[----:B------:R0:W-:Y:S01]  /*edb0*/  @P3 STG.E.U16 desc[UR20][R12.64+0x12], R14 ;  /* 0x0000120e0c003986 */ /* 0x0001e2000c101514 */
[----:B------:R-:W-:Y:S05]  /*edc0*/  @!P4 BRA `(.L_x_413) ;  /* 0x000000000004c947 */ /* 0x000fea0003800000 */
[----:B------:R0:W5:Y:S02]  /*edd0*/  LDG.E.LTC128B.U16 R15, desc[UR20][R8.64+0x10] ;  /* 0x00001014080f7981 */ /* 0x000164000c1e1520 */
.L_x_413:
[----:B------:R-:W-:Y:S05]  /*ede0*/  BSYNC B0 ;  /* 0x0000000000007941 */ /* 0x000fea0003800000 */
.L_x_412:
        /* <DEDUP_REMOVED lines=9> */
.L_x_415:
[----:B------:R-:W-:Y:S05]  /*ee80*/  BSYNC B0 ;  /* 0x0000000000007941 */ /* 0x000fea0003800000 */
.L_x_414:
        /* <DEDUP_REMOVED lines=9> */
.L_x_417:
[----:B------:R-:W-:Y:S05]  /*ef20*/  BSYNC B0 ;  /* 0x0000000000007941 */ /* 0x000fea0003800000 */
.L_x_416:
        /* <DEDUP_REMOVED lines=12> */
.L_x_419:
[----:B------:R-:W-:Y:S05]  /*eff0*/  BSYNC B0 ;  /* 0x0000000000007941 */ /* 0x000fea0003800000 */
.L_x_418:
        /* <DEDUP_REMOVED lines=12> */
.L_x_421:
[----:B------:R-:W-:Y:S05]  /*f0c0*/  BSYNC B0 ;  /* 0x0000000000007941 */ /* 0x000fea0003800000 */
.L_x_420:
        /* <DEDUP_REMOVED lines=9> */
.L_x_423:
[----:B------:R-:W-:Y:S05]  /*f160*/  BSYNC B0 ;  /* 0x0000000000007941 */ /* 0x000fea0003800000 */
.L_x_422:
        /* <DEDUP_REMOVED lines=9> */
.L_x_425:
[----:B------:R-:W-:Y:S05]  /*f200*/  BSYNC B0 ;  /* 0x0000000000007941 */ /* 0x000fea0003800000 */
.L_x_424:
        /* <DEDUP_REMOVED lines=12> */
.L_x_427:
[----:B------:R-:W-:Y:S05]  /*f2d0*/  BSYNC B0 ;  /* 0x0000000000007941 */ /* 0x000fea0003800000 */
.L_x_426:
        /* <DEDUP_REMOVED lines=12> */
.L_x_429:
[----:B------:R-:W-:Y:S05]  /*f3a0*/  BSYNC B0 ;  /* 0x0000000000007941 */ /* 0x000fea0003800000 */
.L_x_428:
        /* <DEDUP_REMOVED lines=9> */
.L_x_431:
[----:B------:R-:W-:Y:S05]  /*f440*/  BSYNC B0 ;  /* 0x0000000000007941 */ /* 0x000fea0003800000 */
.L_x_430:
        /* <DEDUP_REMOVED lines=9> */
.L_x_433:
[----:B------:R-:W-:Y:S05]  /*f4e0*/  BSYNC B0 ;  /* 0x0000000000007941 */ /* 0x000fea0003800000 */
.L_x_432:
        /* <DEDUP_REMOVED lines=12> */
.L_x_435:
[----:B------:R-:W-:Y:S05]  /*f5b0*/  BSYNC B0 ;  /* 0x0000000000007941 */ /* 0x000fea0003800000 */
.L_x_434:
        /* <DEDUP_REMOVED lines=12> */
.L_x_437:
[----:B------:R-:W-:Y:S05]  /*f680*/  BSYNC B0 ;  /* 0x0000000000007941 */ /* 0x000fea0003800000 */
.L_x_436:
        /* <DEDUP_REMOVED lines=9> */
.L_x_439:
[----:B------:R-:W-:Y:S05]  /*f720*/  BSYNC B0 ;  /* 0x0000000000007941 */ /* 0x000fea0003800000 */
.L_x_438:
        /* <DEDUP_REMOVED lines=9> */
.L_x_441:
[----:B------:R-:W-:Y:S05]  /*f7c0*/  BSYNC B0 ;  /* 0x0000000000007941 */ /* 0x000fea0003800000 */
.L_x_440:
        /* <DEDUP_REMOVED lines=12> */
.L_x_443:
[----:B------:R-:W-:Y:S05]  /*f890*/  BSYNC B0 ;  /* 0x0000000000007941 */ /* 0x000fea0003800000 */
.L_x_442:
        /* <DEDUP_REMOVED lines=12> */
.L_x_445:
[----:B------:R-:W-:Y:S05]  /*f960*/  BSYNC B0 ;  /* 0x0000000000007941 */ /* 0x000fea0003800000 */
.L_x_444:
        /* <DEDUP_REMOVED lines=9> */
.L_x_447:
[----:B------:R-:W-:Y:S05]  /*fa00*/  BSYNC B0 ;  /* 0x0000000000007941 */ /* 0x000fea0003800000 */
.L_x_446:
        /* <DEDUP_REMOVED lines=9> */
.L_x_449:
[----:B------:R-:W-:Y:S05]  /*faa0*/  BSYNC B0 ;  /* 0x0000000000007941 */ /* 0x000fea0003800000 */
.L_x_448:
        /* <DEDUP_REMOVED lines=12> */
.L_x_451:
[----:B------:R-:W-:Y:S05]  /*fb70*/  BSYNC B0 ;  /* 0x0000000000007941 */ /* 0x000fea0003800000 */
.L_x_450:
        /* <DEDUP_REMOVED lines=12> */
.L_x_453:
[----:B------:R-:W-:Y:S05]  /*fc40*/  BSYNC B0 ;  /* 0x0000000000007941 */ /* 0x000fea0003800000 */
.L_x_452:
[----:B-----5:R-:W-:Y:S01]  /*fc50*/  HADD2.F32 R11, -RZ, R15.H0_H0 ;  /* 0x2000000fff0b7230 */ /* 0x020fe20000004100 */
[----:B------:R-:W-:Y:S01]  /*fc60*/  ISETP.GT.AND P3, PT, R0, 0x31, P1 ;  /* 0x000000310000780c */ /* 0x000fe20000f64270 */
[----:B------:R-:W-:Y:S03]  /*fc70*/  BSSY B0, `(.L_x_454) ;  /* 0x0000008000007945 */ /* 0x000fe60003800000 */
[----:B------:R-:W-:-:S04]  /*fc80*/  FMUL R11, R11, UR22 ;  /* 0x000000160b0b7c20 */ /* 0x000fc80008400000 */
[----:B------:R-:W-:-:S05]  /*fc90*/  FFMA R11, R50, UR11, R11 ;  /* 0x0000000b320b7c23 */ /* 0x000fca000800000b */
[----:B0-----:R-:W-:Y:S02]  /*fca0*/  F2FP.F16.F32.PACK_AB R12, RZ, R11 ;  /* 0x0000000bff0c723e */ /* 0x001fe400000000ff */
[----:B------:R-:W-:-:S05]  /*fcb0*/  IADD3.X R11, R7, UR5, RZ, P2, !PT ;  /* 0x00000005070b7c10 */ /* 0x000fca00097fe4ff */
[----:B------:R0:W-:Y:S01]  /*fcc0*/  @P4 STG.E.U16 desc[UR20][R10.64+0x60], R12 ;  /* 0x0000600c0a004986 */ /* 0x0001e2000c101514 */
[----:B------:R-:W-:Y:S05]  /*fcd0*/  @!P3 BRA `(.L_x_455) ;  /* 0x000000000004b947 */ /* 0x000fea0003800000 */
[----:B------:R0:W5:Y:S02]  /*fce0*/  LDG.E.LTC128B.U16 R15, desc[UR20][R8.64+0x62] ;  /* 0x00006214080f7981 */ /* 0x000164000c1e1520 */
.L_x_455:
[----:B------:R-:W-:Y:S05]  /*fcf0*/  BSYNC B0 ;  /* 0x0000000000007941 */ /* 0x000fea0003800000 */
.L_x_454:
[----:B0----5:R-:W-:Y:S01]  /*fd00*/  HADD2.F32 R12, -RZ, R15.H0_H0 ;  /* 0x2000000fff0c7230 */ /* 0x021fe20000004100 */
[----:B------:R-:W-:Y:S01]  /*fd10*/  ISETP.GT.AND P2, PT, R0, 0x38, P0 ;  /* 0x000000380000780c */ /* 0x000fe20000744270 */
[----:B------:R-:W-:Y:S03]  /*fd20*/  BSSY B0, `(.L_x_456) ;  /* 0x000000a000007945 */ /* 0x000fe60003800000 */
        /* <DEDUP_REMOVED lines=9> */
.L_x_457:
[----:B------:R-:W-:Y:S05]  /*fdc0*/  BSYNC B0 ;  /* 0x0000000000007941 */ /* 0x000fea0003800000 */
.L_x_456:
[----:B0----5:R-:W-:Y:S01]  /*fdd0*/  HADD2.F32 R12, -RZ, R15.H0_H0 ;  /* 0x2000000fff0c7230 */ /* 0x021fe20000004100 */
[----:B------:R-:W-:Y:S01]  /*fde0*/  ISETP.GT.AND P3, PT, R0, 0x39, P0 ;  /* 0x000000390000780c */ /* 0x000fe20000764270 */
[----:B------:R-:W-:Y:S03]  /*fdf0*/  BSSY B0, `(.L_x_458) ;  /* 0x000000a000007945 */ /* 0x000fe60003800000 */
        /* <DEDUP_REMOVED lines=9> */
.L_x_459:
[----:B------:R-:W-:Y:S05]  /*fe90*/  BSYNC B0 ;  /* 0x0000000000007941 */ /* 0x000fea0003800000 */
.L_x_458:
[----:B0----5:R-:W-:Y:S01]  /*fea0*/  HADD2.F32 R12, -RZ, R15.H0_H0 ;  /* 0x2000000fff0c7230 */ /* 0x021fe20000004100 */
[----:B------:R-:W-:Y:S01]  /*feb0*/  @P3 MOV R13, R7 ;  /* 0x00000007000d3202 */ /* 0x000fe20000000f00 */
[----:B------:R-:W-:Y:S01]  /*fec0*/  BSSY B0, `(.L_x_460) ;  /* 0x000000a000007945 */ /* 0x000fe20003800000 */
[----:B------:R-:W-:Y:S02]  /*fed0*/  ISETP.GT.AND P2, PT, R0, 0x38, P1 ;  /* 0x000000380000780c */ /* 0x000fe40000f44270 */
        /* <DEDUP_REMOVED lines=8> */
.L_x_461:
[----:B------:R-:W-:Y:S05]  /*ff60*/  BSYNC B0 ;  /* 0x0000000000007941 */ /* 0x000fea0003800000 */
.L_x_460:
[----:B0----5:R-:W-:Y:S01]  /*ff70*/  HADD2.F32 R12, -RZ, R15.H0_H0 ;  /* 0x2000000fff0c7230 */ /* 0x021fe20000004100 */
[----:B------:R-:W-:Y:S01]  /*ff80*/  ISETP.GT.AND P3, PT, R0, 0x39, P1 ;  /* 0x000000390000780c */ /* 0x000fe20000f64270 */
[----:B------:R-:W-:Y:S03]  /*ff90*/  BSSY B0, `(.L_x_462) ;  /* 0x000000a000007945 */ /* 0x000fe60003800000 */
[----:B------:R-:W-:Y:S01]  /*ffa0*/  FMUL R13, R12, UR22 ;  /* 0x000000160c0d7c20 */ /* 0x000fe20008400000 */
[----:B------:R-:W-:-:S03]  /*ffb0*/  VIADD R12, R2, UR8 ;  /* 0x00000008020c7c36 */ /* 0x000fc60008000000 */
[----:B------:R-:W-:-:S05]  /*ffc0*/  FFMA R13, R54, UR11, R13 ;  /* 0x0000000b360d7c23 */ /* 0x000fca000800000d */
[----:B------:R-:W-:-:S04]  /*ffd0*/  F2FP.F16.F32.PACK_AB R13, RZ, R13 ;  /* 0x0000000dff0d723e */ /* 0x000fc800000000ff */
[----:B------:R-:W-:Y:S01]  /*ffe0*/  PRMT R14, R13, 0x7610, R14 ;  /* 0x000076100d0e7816 */ /* 0x000fe2000000000e */
[----:B------:R-:W-:-:S05]  /*fff0*/  @P2 IMAD.MOV.U32 R13, RZ, RZ, R11 ;  /* 0x000000ffff0d2224 */ /* 0x000fca00078e000b */
[----:B------:R0:W-:Y:S01]  /*10000*/  @P2 STG.E.U16 desc[UR20][R12.64+0x70], R14 ;  /* 0x0000700e0c002986 */ /* 0x0001e2000c101514 */
[----:B------:R-:W-:Y:S05]  /*10010*/  @!P3 BRA `(.L_x_463) ;  /* 0x000000000004b947 */ /* 0x000fea0003800000 */
[----:B------:R0:W5:Y:S02]  /*10020*/  LDG.E.LTC128B.U16 R15, desc[UR20][R8.64+0x72] ;  /* 0x00007214080f7981 */ /* 0x000164000c1e1520 */
.L_x_463:
[----:B------:R-:W-:Y:S05]  /*10030*/  BSYNC B0 ;  /* 0x0000000000007941 */ /* 0x000fea0003800000 */
.L_x_462:
        /* <DEDUP_REMOVED lines=12> */
.L_x_465:
[----:B------:R-:W-:Y:S05]  /*10100*/  BSYNC B0 ;  /* 0x0000000000007941 */ /* 0x000fea0003800000 */
.L_x_464:
        /* <DEDUP_REMOVED lines=12> */
.L_x_467:
[----:B------:R-:W-:Y:S05]  /*101d0*/  BSYNC B0 ;  /* 0x0000000000007941 */ /* 0x000fea0003800000 */
.L_x_466:
        /* <DEDUP_REMOVED lines=12> */
.L_x_469:
[----:B------:R-:W-:Y:S05]  /*102a0*/  BSYNC B0 ;  /* 0x0000000000007941 */ /* 0x000fea0003800000 */
.L_x_468:
        /* <DEDUP_REMOVED lines=12> */
.L_x_471:
[----:B------:R-:W-:Y:S05]  /*10370*/  BSYNC B0 ;  /* 0x0000000000007941 */ /* 0x000fea0003800000 */
.L_x_470:
        /* <DEDUP_REMOVED lines=12> */
.L_x_473:
[----:B------:R-:W-:Y:S05]  /*10440*/  BSYNC B0 ;  /* 0x0000000000007941 */ /* 0x000fea0003800000 */
.L_x_472:
        /* <DEDUP_REMOVED lines=12> */
.L_x_475:
[----:B------:R-:W-:Y:S05]  /*10510*/  BSYNC B0 ;  /* 0x0000000000007941 */ /* 0x000fea0003800000 */
.L_x_474:
        /* <DEDUP_REMOVED lines=12> */
.L_x_477:
[----:B------:R-:W-:Y:S05]  /*105e0*/  BSYNC B0 ;  /* 0x0000000000007941 */ /* 0x000fea0003800000 */
.L_x_476:
        /* <DEDUP_REMOVED lines=12> */
.L_x_479:
[----:B------:R-:W-:Y:S05]  /*106b0*/  BSYNC B0 ;  /* 0x0000000000007941 */ /* 0x000fea0003800000 */
.L_x_478:
        /* <DEDUP_REMOVED lines=12> */
.L_x_481:
[----:B------:R-:W-:Y:S05]  /*10780*/  BSYNC B0 ;  /* 0x0000000000007941 */ /* 0x000fea0003800000 */
.L_x_480:
        /* <DEDUP_REMOVED lines=12> */
.L_x_483:
[----:B------:R-:W-:Y:S05]  /*10850*/  BSYNC B0 ;  /* 0x0000000000007941 */ /* 0x000fea0003800000 */
.L_x_482:
        /* <DEDUP_REMOVED lines=12> */
.L_x_485:
[----:B------:R-:W-:Y:S05]  /*10920*/  BSYNC B0 ;  /* 0x0000000000007941 */ /* 0x000fea0003800000 */
.L_x_484:
        /* <DEDUP_REMOVED lines=12> */
.L_x_487:
[----:B------:R-:W-:Y:S05]  /*109f0*/  BSYNC B0 ;  /* 0x0000000000007941 */ /* 0x000fea0003800000 */
.L_x_486:
        /* <DEDUP_REMOVED lines=12> */
.L_x_489:
[----:B------:R-:W-:Y:S05]  /*10ac0*/  BSYNC B0 ;  /* 0x0000000000007941 */ /* 0x000fea0003800000 */
.L_x_488:
        /* <DEDUP_REMOVED lines=12> */
.L_x_491:
[----:B------:R-:W-:Y:S05]  /*10b90*/  BSYNC B0 ;  /* 0x0000000000007941 */ /* 0x000fea0003800000 */
.L_x_490:
        /* <DEDUP_REMOVED lines=12> */
.L_x_493:
[----:B------:R-:W-:Y:S05]  /*10c60*/  BSYNC B0 ;  /* 0x0000000000007941 */ /* 0x000fea0003800000 */
.L_x_492:
        /* <DEDUP_REMOVED lines=12> */
.L_x_495:
[----:B------:R-:W-:Y:S05]  /*10d30*/  BSYNC B0 ;  /* 0x0000000000007941 */ /* 0x000fea0003800000 */
.L_x_494:
        /* <DEDUP_REMOVED lines=12> */
.L_x_497:
[----:B------:R-:W-:Y:S05]  /*10e00*/  BSYNC B0 ;  /* 0x0000000000007941 */ /* 0x000fea0003800000 */
.L_x_496:
        /* <DEDUP_REMOVED lines=12> */
.L_x_499:
[----:B------:R-:W-:Y:S05]  /*10ed0*/  BSYNC B0 ;  /* 0x0000000000007941 */ /* 0x000fea0003800000 */
.L_x_498:
        /* <DEDUP_REMOVED lines=12> */
.L_x_501:
[----:B------:R-:W-:Y:S05]  /*10fa0*/  BSYNC B0 ;  /* 0x0000000000007941 */ /* 0x000fea0003800000 */
.L_x_500:
        /* <DEDUP_REMOVED lines=12> */
.L_x_503:
[----:B------:R-:W-:Y:S05]  /*11070*/  BSYNC B0 ;  /* 0x0000000000007941 */ /* 0x000fea0003800000 */
.L_x_502:
        /* <DEDUP_REMOVED lines=12> */
.L_x_505:
[----:B------:R-:W-:Y:S05]  /*11140*/  BSYNC B0 ;  /* 0x0000000000007941 */ /* 0x000fea0003800000 */
.L_x_504:
        /* <DEDUP_REMOVED lines=12> */
.L_x_507:
[----:B------:R-:W-:Y:S05]  /*11210*/  BSYNC B0 ;  /* 0x0000000000007941 */ /* 0x000fea0003800000 */
.L_x_506:
        /* <DEDUP_REMOVED lines=12> */
.L_x_509:
[----:B------:R-:W-:Y:S05]  /*112e0*/  BSYNC B0 ;  /* 0x0000000000007941 */ /* 0x000fea0003800000 */
.L_x_508:
        /* <DEDUP_REMOVED lines=12> */
.L_x_511:
[----:B------:R-:W-:Y:S05]  /*113b0*/  BSYNC B0 ;  /* 0x0000000000007941 */ /* 0x000fea0003800000 */
.L_x_510:
        /* <DEDUP_REMOVED lines=12> */
.L_x_513:
[----:B------:R-:W-:Y:S05]  /*11480*/  BSYNC B0 ;  /* 0x0000000000007941 */ /* 0x000fea0003800000 */
.L_x_512:
        /* <DEDUP_REMOVED lines=12> */
.L_x_515:
[----:B------:R-:W-:Y:S05]  /*11550*/  BSYNC B0 ;  /* 0x0000000000007941 */ /* 0x000fea0003800000 */
.L_x_514:
        /* <DEDUP_REMOVED lines=12> */
.L_x_517:
[----:B------:R-:W-:Y:S05]  /*11620*/  BSYNC B0 ;  /* 0x0000000000007941 */ /* 0x000fea0003800000 */
.L_x_516:
        /* <DEDUP_REMOVED lines=12> */
.L_x_519:
[----:B------:R-:W-:Y:S05]  /*116f0*/  BSYNC B0 ;  /* 0x0000000000007941 */ /* 0x000fea0003800000 */
.L_x_518:
        /* <DEDUP_REMOVED lines=12> */
.L_x_521:
[----:B------:R-:W-:Y:S05]  /*117c0*/  BSYNC B0 ;  /* 0x0000000000007941 */ /* 0x000fea0003800000 */
.L_x_520:
        /* <DEDUP_REMOVED lines=12> */
.L_x_523:
[----:B------:R-:W-:Y:S05]  /*11890*/  BSYNC B0 ;  /* 0x0000000000007941 */ /* 0x000fea0003800000 */
.L_x_522:
[----:B01--45:R-:W-:Y:S01]  /*118a0*/  HADD2.F32 R4, -RZ, R15.H0_H0 ;  /* 0x2000000fff047230 */ /* 0x033fe20000004100 */
[----:B------:R-:W-:Y:S01]  /*118b0*/  ISETP.GT.AND P2, PT, R0, 0x78, P1 ;  /* 0x000000780000780c */ /* 0x000fe20000f44270 */
[----:B------:R-:W-:Y:S01]  /*118c0*/  @P0 IMAD.MOV.U32 R6, RZ, RZ, R2 ;  /* 0x000000ffff060224 */ /* 0x000fe200078e0002 */
[----:B------:R-:W-:Y:S02]  /*118d0*/  BSSY B0, `(.L_x_524) ;  /* 0x0000007000007945 */ /* 0x000fe40003800000 */
[----:B------:R-:W-:-:S04]  /*118e0*/  FMUL R4, R4, UR22 ;  /* 0x0000001604047c20 */ /* 0x000fc80008400000 */
[----:B------:R-:W-:-:S05]  /*118f0*/  FFMA R4, R85, UR11, R4 ;  /* 0x0000000b55047c23 */ /* 0x000fca0008000004 */
[----:B------:R-:W-:-:S05]  /*11900*/  F2FP.F16.F32.PACK_AB R4, RZ, R4 ;  /* 0x00000004ff04723e */ /* 0x000fca00000000ff */
[----:B------:R0:W-:Y:S01]  /*11910*/  @P0 STG.E.U16 desc[UR20][R6.64+0xf2], R4 ;  /* 0x0000f20406000986 */ /* 0x0001e2000c101514 */
[----:B------:R-:W-:Y:S05]  /*11920*/  @!P2 BRA `(.L_x_525) ;  /* 0x000000000004a947 */ /* 0x000fea0003800000 */
[----:B------:R1:W5:Y:S02]  /*11930*/  LDG.E.LTC128B.U16 R15, desc[UR20][R8.64+0xf0] ;  /* 0x0000f014080f7981 */ /* 0x000364000c1e1520 */
.L_x_525:
[----:B------:R-:W-:Y:S05]  /*11940*/  BSYNC B0 ;  /* 0x0000000000007941 */ /* 0x000fea0003800000 */
.L_x_524:
[----:B0----5:R-:W-:Y:S01]  /*11950*/  HADD2.F32 R4, -RZ, R15.H0_H0 ;  /* 0x2000000fff047230 */ /* 0x021fe20000004100 */
[----:B------:R-:W-:Y:S01]  /*11960*/  ISETP.GT.AND P1, PT, R0, 0x79, P1 ;  /* 0x000000790000780c */ /* 0x000fe20000f24270 */
[----:B------:R-:W-:Y:S03]  /*11970*/  BSSY B0, `(.L_x_526) ;  /* 0x000000a000007945 */ /* 0x000fe60003800000 */
[----:B------:R-:W-:Y:S01]  /*11980*/  FMUL R5, R4, UR22 ;  /* 0x0000001604057c20 */ /* 0x000fe20008400000 */
[----:B------:R-:W-:-:S03]  /*11990*/  IADD3 R4, R2, UR8, RZ ;  /* 0x0000000802047c10 */ /* 0x000fc6000fffe0ff */
[----:B------:R-:W-:-:S05]  /*119a0*/  FFMA R5, R86, UR11, R5 ;  /* 0x0000000b56057c23 */ /* 0x000fca0008000005 */
[----:B------:R-:W-:-:S04]  /*119b0*/  F2FP.F16.F32.PACK_AB R5, RZ, R5 ;  /* 0x00000005ff05723e */ /* 0x000fc800000000ff */
[----:B------:R-:W-:Y:S01]  /*119c0*/  PRMT R0, R5, 0x7610, R0 ;  /* 0x0000761005007816 */ /* 0x000fe20000000000 */
[----:B------:R-:W-:-:S05]  /*119d0*/  @P2 IMAD.MOV.U32 R5, RZ, RZ, R11 ;  /* 0x000000ffff052224 */ /* 0x000fca00078e000b */
[----:B------:R0:W-:Y:S01]  /*119e0*/  @P2 STG.E.U16 desc[UR20][R4.64+0xf0], R0 ;  /* 0x0000f00004002986 */ /* 0x0001e2000c101514 */
[----:B------:R-:W-:Y:S05]  /*119f0*/  @!P1 BRA `(.L_x_527) ;  /* 0x0000000000049947 */ /* 0x000fea0003800000 */
[----:B------:R4:W5:Y:S02]  /*11a00*/  LDG.E.LTC128B.U16 R15, desc[UR20][R8.64+0xf2] ;  /* 0x0000f214080f7981 */ /* 0x000964000c1e1520 */
.L_x_527:
[----:B------:R-:W-:Y:S05]  /*11a10*/  BSYNC B0 ;  /* 0x0000000000007941 */ /* 0x000fea0003800000 */
.L_x_526:
[----:B-----5:R-:W-:Y:S02]  /*11a20*/  HADD2.F32 R15, -RZ, R15.H0_H0 ;  /* 0x2000000fff0f7230 */ /* 0x020fe40000004100 */
[----:B------:R-:W-:-:S03]  /*11a30*/  VIADD R2, R2, UR8 ;  /* 0x0000000802027c36 */ /* 0x000fc60008000000 */
[----:B0-----:R-:W-:-:S04]  /*11a40*/  FMUL R0, R15, UR22 ;  /* 0x000000160f007c20 */ /* 0x001fc80008400000 */
[----:B------:R-:W-:Y:S01]  /*11a50*/  FFMA R0, R87, UR11, R0 ;  /* 0x0000000b57007c23 */ /* 0x000fe20008000000 */
[----:B------:R-:W-:Y:S06]  /*11a60*/  @!P1 EXIT ;  /* 0x000000000000994d */ /* 0x000fec0003800000 */
[----:B------:R-:W-:Y:S01]  /*11a70*/  F2FP.F16.F32.PACK_AB R0, RZ, R0 ;  /* 0x00000000ff00723e */ /* 0x000fe200000000ff */
[----:B------:R-:W-:-:S05]  /*11a80*/  IMAD.MOV.U32 R3, RZ, RZ, R11 ;  /* 0x000000ffff037224 */ /* 0x000fca00078e000b */
[----:B------:R-:W-:Y:S01]  /*11a90*/  STG.E.U16 desc[UR20][R2.64+0xf2], R0 ;  /* 0x0000f20002007986 */ /* 0x000fe2000c101514 */
[----:B------:R-:W-:Y:S05]  /*11aa0*/  EXIT ;  /* 0x000000000000794d */ /* 0x000fea0003800000 */
.L_x_25:
[----:B------:R-:W2:Y:S01]  /*11ab0*/  LDL.LU R7, [R1+0x8] ;  /* 0x0000080001077983 */ /* 0x000ea20000300800 */
[----:B------:R-:W-:-:S03]  /*11ac0*/  ULDC.64 UR6, c[0x0][0x5c8] ;  /* 0x0001720000067ab9 */ /* 0x000fc60000000a00 */
[----:B------:R-:W3:Y:S04]  /*11ad0*/  LDL.LU R6, [R1+0xc] ;  /* 0x00000c0001067983 */ /* 0x000ee80000300800 */
[----:B------:R-:W4:Y:S04]  /*11ae0*/  LDL.LU R8, [R1+0x18] ;  /* 0x0000180001087983 */ /* 0x000f280000300800 */
[----:B------:R-:W5:Y:S04]  /*11af0*/  LDL.LU R252, [R1+0x4c] ;  /* 0x00004c0001fc7983 */ /* 0x000f680000300800 */
        /* <DEDUP_REMOVED lines=35> */
[----:B------:R-:W5:Y:S01]  /*11d30*/  LDL.LU R232, [R1+0xdc] ;  /* 0x0000dc0001e87983 */ /* 0x000f620000300800 */
[----:B------:R-:W-:-:S03]  /*11d40*/  LEA R2, P2, R4, UR6, 0x1 ;  /* 0x0000000604027c11 */ /* 0x000fc6000f8408ff */
[----:B------:R-:W5:Y:S04]  /*11d50*/  LDL.LU R231, [R1+0xe0] ;  /* 0x0000e00001e77983 */ /* 0x000f680000300800 */
[----:B------:R-:W5:Y:S04]  /*11d60*/  LDL.LU R233, [R1+0xe4] ;  /* 0x0000e40001e97983 */ /* 0x000f680000300800 */
[----:B------:R-:W5:Y:S04]  /*11d70*/  LDL.LU R234, [R1+0xe8] ;  /* 0x0000e80001ea7983 */ /* 0x000f680000300800 */
[----:B------:R-:W5:Y:S01]  /*11d80*/  LDL.LU R235, [R1+0xec] ;  /* 0x0000ec0001eb7983 */ /* 0x000f620000300800 */
[----:B------:R-:W-:-:S03]  /*11d90*/  LEA.HI.X R3, R4, UR7, R3, 0x1, P2 ;  /* 0x0000000704037c11 */ /* 0x000fc600090f0c03 */
[----:B------:R-:W5:Y:S04]  /*11da0*/  LDL.LU R236, [R1+0xf0] ;  /* 0x0000f00001ec7983 */ /* 0x000f680000300800 */
[----:B------:R-:W5:Y:S04]  /*11db0*/  LDL.LU R237, [R1+0xf4] ;  /* 0x0000f40001ed7983 */ /* 0x000f680000300800 */
[----:B------:R-:W5:Y:S04]  /*11dc0*/  LDL.LU R238, [R1+0xf8] ;  /* 0x0000f80001ee7983 */ /* 0x000f680000300800 */
[----:B------:R-:W5:Y:S04]  /*11dd0*/  LDL.LU R239, [R1+0xfc] ;  /* 0x0000fc0001ef7983 */ /* 0x000f680000300800 */
[----:B------:R-:W4:Y:S04]  /*11de0*/  LDL.LU R4, [R1+0x4] ;  /* 0x0000040001047983 */ /* 0x000f280000300800 */
[----:B------:R-:W5:Y:S01]  /*11df0*/  LDL.LU R5, [R1] ;  /* 0x0000000001057983 */ /* 0x000f620000300800 */
[----:B------:R-:W-:Y:S01]  /*11e00*/  ISETP.GT.AND P2, PT, R0, 0x1, P0 ;  /* 0x000000010000780c */ /* 0x000fe20000744270 */
[----:B------:R-:W-:-:S02]  /*11e10*/  USHF.L.U32 UR9, UR4, 0x1, URZ ;  /* 0x0000000104097899 */ /* 0x000fc4000800063f */
[----:B------:R-:W-:Y:S01]  /*11e20*/  USHF.L.U64.HI UR8, UR4, 0x1, UR5 ;  /* 0x0000000104087899 */ /* 0x000fe20008010205 */
[----:B--2---:R-:W-:Y:S01]  /*11e30*/  FMUL R7, R7, UR11 ;  /* 0x0000000b07077c20 */ /* 0x004fe20008400000 */
[----:B---3--:R-:W-:-:S04]  /*11e40*/  FMUL R6, R6, UR11 ;  /* 0x0000000b06067c20 */ /* 0x008fc80008400000 */
[----:B------:R-:W-:Y:S02]  /*11e50*/  F2FP.F16.F32.PACK_AB R7, RZ, R7 ;  /* 0x00000007ff07723e */ /* 0x000fe400000000ff */
[----:B------:R-:W-:Y:S01]  /*11e60*/  F2FP.F16.F32.PACK_AB R6, RZ, R6 ;  /* 0x00000006ff06723e */ /* 0x000fe200000000ff */
[----:B----4-:R-:W-:Y:S01]  /*11e70*/  FMUL R4, R4, UR11 ;  /* 0x0000000b04047c20 */ /* 0x010fe20008400000 */
[----:B-----5:R-:W-:-:S04]  /*11e80*/  FMUL R5, R5, UR11 ;  /* 0x0000000b05057c20 */ /* 0x020fc80008400000 */
[----:B------:R-:W-:Y:S02]  /*11e90*/  F2FP.F16.F32.PACK_AB R4, RZ, R4 ;  /* 0x00000004ff04723e */ /* 0x000fe400000000ff */
[----:B------:R-:W-:-:S03]  /*11ea0*/  F2FP.F16.F32.PACK_AB R5, RZ, R5 ;  /* 0x00000005ff05723e */ /* 0x000fc600000000ff */
[----:B------:R1:W-:Y:S04]  /*11eb0*/  @P2 STG.E.U16 desc[UR20][R2.64+0x2], R4 ;  /* 0x0000020402002986 */ /* 0x0003e8000c101514 */
[----:B------:R2:W-:Y:S01]  /*11ec0*/  @P1 STG.E.U16 desc[UR20][R2.64], R5 ;  /* 0x0000000502001986 */ /* 0x0005e2000c101514 */
[----:B------:R-:W-:-:S04]  /*11ed0*/  ISETP.GT.AND P1, PT, R14, 0x8, PT ;  /* 0x000000080e00780c */ /* 0x000fc80003f24270 */
[----:B------:R-:W-:Y:S02]  /*11ee0*/  ISETP.GT.AND P2, PT, R0, RZ, P1 ;  /* 0x000000ff0000720c */ /* 0x000fe40000f44270 */
[----:B-1----:R-:W-:-:S04]  /*11ef0*/  IADD3 R4, P3, R2, UR9, RZ ;  /* 0x0000000902047c10 */ /* 0x002fc8000ff7e0ff */
[----:B--2---:R-:W-:-:S07]  /*11f00*/  IADD3.X R5, R3, UR8, RZ, P3, !PT ;  /* 0x0000000803057c10 */ /* 0x004fce0009ffe4ff */
[----:B------:R1:W-:Y:S01]  /*11f10*/  @P2 STG.E.U16 desc[UR20][R4.64], R7 ;  /* 0x0000000704002986 */ /* 0x0003e2000c101514 */
[----:B------:R-:W-:-:S03]  /*11f20*/  ISETP.GT.AND P2, PT, R0, 0x1, P1 ;  /* 0x000000010000780c */ /* 0x000fc60000f44270 */
[----:B-1----:R-:W2:Y:S10]  /*11f30*/  LDL.LU R7, [R1+0x14] ;  /* 0x0000140001077983 */ /* 0x002eb40000300800 */
[----:B------:R1:W-:Y:S04]  /*11f40*/  @P2 STG.E.U16 desc[UR20][R4.64+0x2], R6 ;  /* 0x0000020604002986 */ /* 0x0003e8000c101514 */
[----:B-1----:R-:W3:Y:S01]  /*11f50*/  LDL.LU R6, [R1+0x10] ;  /* 0x0000100001067983 */ /* 0x002ee20000300800 */
[----:B------:R-:W-:Y:S01]  /*11f60*/  ISETP.GT.AND P2, PT, R0, 0x8, P0 ;  /* 0x000000080000780c */ /* 0x000fe20000744270 */
[----:B------:R-:W-:Y:S01]  /*11f70*/  FMUL R8, R8, UR11 ;  /* 0x0000000b08087c20 */ /* 0x000fe20008400000 */
[----:B------:R-:W-:-:S02]  /*11f80*/  ISETP.GT.AND P3, PT, R0, 0x9, P0 ;  /* 0x000000090000780c */ /* 0x000fc40000764270 */
[----:B------:R-:W-:Y:S01]  /*11f90*/  ISETP.GT.AND P4, PT, R0, 0x8, P1 ;  /* 0x000000080000780c */ /* 0x000fe20000f84270 */
[----:B--2---:R-:W-:-:S05]  /*11fa0*/  FMUL R7, R7, UR11 ;  /* 0x0000000b07077c20 */ /* 0x004fca0008400000 */
[----:B------:R-:W-:Y:S01]  /*11fb0*/  F2FP.F16.F32.PACK_AB R7, RZ, R7 ;  /* 0x00000007ff07723e */ /* 0x000fe200000000ff */
[----:B---3--:R-:W-:-:S05]  /*11fc0*/  FMUL R6, R6, UR11 ;  /* 0x0000000b06067c20 */ /* 0x008fca0008400000 */
[----:B------:R-:W-:-:S04]  /*11fd0*/  F2FP.F16.F32.PACK_AB R6, RZ, R6 ;  /* 0x00000006ff06723e */ /* 0x000fc800000000ff */
[----:B------:R-:W-:Y:S02]  /*11fe0*/  PRMT R9, R6, 0x7610, R9 ;  /* 0x0000761006097816 */ /* 0x000fe40000000009 */
[----:B------:R-:W-:Y:S01]  /*11ff0*/  F2FP.F16.F32.PACK_AB R6, RZ, R8 ;  /* 0x00000008ff06723e */ /* 0x000fe200000000ff */
[----:B------:R1:W-:Y:S04]  /*12000*/  @P3 STG.E.U16 desc[UR20][R2.64+0x12], R7 ;  /* 0x0000120702003986 */ /* 0x0003e8000c101514 */
[----:B------:R-:W2:Y:S04]  /*12010*/  LDL.LU R8, [R1+0x28] ;  /* 0x0000280001087983 */ /* 0x000ea80000300800 */
[----:B------:R-:W-:Y:S04]  /*12020*/  @P2 STG.E.U16 desc[UR20][R2.64+0x10], R9 ;  /* 0x0000100902002986 */ /* 0x000fe8000c101514 */
[----:B-1----:R-:W3:Y:S04]  /*12030*/  LDL.LU R7, [R1+0x24] ;  /* 0x0000240001077983 */ /* 0x002ee80000300800 */
[----:B------:R1:W-:Y:S04]  /*12040*/  @P4 STG.E.U16 desc[UR20][R4.64+0x10], R6 ;  /* 0x0000100604004986 */ /* 0x0003e8000c101514 */
[----:B-1----:R-:W4:Y:S01]  /*12050*/  LDL.LU R6, [R1+0x1c] ;  /* 0x00001c0001067983 */ /* 0x002f220000300800 */
[----:B------:R-:W-:Y:S01]  /*12060*/  ISETP.GT.AND P2, PT, R0, 0x9, P1 ;  /* 0x000000090000780c */ /* 0x000fe20000f44270 */
[----:B----4-:R-:W-:-:S05]  /*12070*/  FMUL R6, R6, UR11 ;  /* 0x0000000b06067c20 */ /* 0x010fca0008400000 */
[----:B------:R-:W-:-:S07]  /*12080*/  F2FP.F16.F32.PACK_AB R6, RZ, R6 ;  /* 0x00000006ff06723e */ /* 0x000fce00000000ff */
[----:B------:R1:W-:Y:S04]  /*12090*/  @P2 STG.E.U16 desc[UR20][R4.64+0x12], R6 ;  /* 0x0000120604002986 */ /* 0x0003e8000c101514 */
[----:B-1----:R-:W4:Y:S01]  /*120a0*/  LDL.LU R6, [R1+0x20] ;  /* 0x0000200001067983 */ /* 0x002f220000300800 */
[----:B--2---:R-:W-:Y:S01]  /*120b0*/  FMUL R8, R8, UR11 ;  /* 0x0000000b08087c20 */ /* 0x004fe20008400000 */
[C---:B------:R-:W-:Y:S01]  /*120c0*/  ISETP.GT.AND P2, PT, R0.reuse, 0x10, P0 ;  /* 0x000000100000780c */ /* 0x040fe20000744270 */
[----:B---3--:R-:W-:Y:S01]  /*120d0*/  FMUL R7, R7, UR11 ;  /* 0x0000000b07077c20 */ /* 0x008fe20008400000 */
[C---:B------:R-:W-:Y:S02]  /*120e0*/  ISETP.GT.AND P3, PT, R0.reuse, 0x11, P0 ;  /* 0x000000110000780c */ /* 0x040fe40000764270 */
[----:B------:R-:W-:-:S02]  /*120f0*/  ISETP.GT.AND P4, PT, R0, 0x10, P1 ;  /* 0x000000100000780c */ /* 0x000fc40000f84270 */
[----:B------:R-:W-:Y:S01]  /*12100*/  F2FP.F16.F32.PACK_AB R7, RZ, R7 ;  /* 0x00000007ff07723e */ /* 0x000fe200000000ff */
[----:B----4-:R-:W-:-:S05]  /*12110*/  FMUL R6, R6, UR11 ;  /* 0x0000000b06067c20 */ /* 0x010fca0008400000 */
[----:B------:R-:W-:-:S04]  /*12120*/  F2FP.F16.F32.PACK_AB R6, RZ, R6 ;  /* 0x00000006ff06723e */ /* 0x000fc800000000ff */
[----:B------:R-:W-:Y:S02]  /*12130*/  PRMT R9, R6, 0x7610, R9 ;  /* 0x0000761006097816 */ /* 0x000fe40000000009 */
[----:B------:R-:W-:Y:S02]  /*12140*/  F2FP.F16.F32.PACK_AB R6, RZ, R8 ;  /* 0x00000008ff06723e */ /* 0x000fe400000000ff */
[----:B------:R-:W2:Y:S04]  /*12150*/  LDL.LU R8, [R1+0x2c] ;  /* 0x00002c0001087983 */ /* 0x000ea80000300800 */
[----:B------:R1:W-:Y:S01]  /*12160*/  @P2 STG.E.U16 desc[UR20][R2.64+0x20], R9 ;  /* 0x0000200902002986 */ /* 0x0003e2000c101514 */
[----:B------:R-:W-:-:S03]  /*12170*/  ISETP.GT.AND P2, PT, R0, 0x11, P1 ;  /* 0x000000110000780c */ /* 0x000fc60000f44270 */
[----:B------:R-:W-:Y:S04]  /*12180*/  @P3 STG.E.U16 desc[UR20][R2.64+0x22], R7 ;  /* 0x0000220702003986 */ /* 0x000fe8000c101514 */
[----:B------:R3:W-:Y:S04]  /*12190*/  @P4 STG.E.U16 desc[UR20][R4.64+0x20], R6 ;  /* 0x0000200604004986 */ /* 0x0007e8000c101514 */
[----:B-1----:R-:W4:Y:S01]  /*121a0*/  LDL.LU R9, [R1+0x34] ;  /* 0x0000340001097983 */ /* 0x002f220000300800 */
[----:B--2---:R-:W-:-:S05]  /*121b0*/  FMUL R8, R8, UR11 ;  /* 0x0000000b08087c20 */ /* 0x004fca0008400000 */
[----:B------:R-:W-:-:S04]  /*121c0*/  F2FP.F16.F32.PACK_AB R8, RZ, R8 ;  /* 0x00000008ff08723e */ /* 0x000fc800000000ff */
[----:B---3--:R-:W-:Y:S02]  /*121d0*/  PRMT R6, R8, 0x7610, R6 ;  /* 0x0000761008067816 */ /* 0x008fe40000000006 */
[----:B------:R-:W2:Y:S04]  /*121e0*/  LDL.LU R8, [R1+0x30] ;  /* 0x0000300001087983 */ /* 0x000ea80000300800 */
[----:B------:R1:W-:Y:S04]  /*121f0*/  @P2 STG.E.U16 desc[UR20][R4.64+0x22], R6 ;  /* 0x0000220604002986 */ /* 0x0003e8000c101514 */
[----:B-1----:R-:W3:Y:S01]  /*12200*/  LDL.LU R6, [R1+0x3c] ;  /* 0x00003c0001067983 */ /* 0x002ee20000300800 */
[----:B------:R-:W-:Y:S01]  /*12210*/  ISETP.GT.AND P2, PT, R0, 0x18, P0 ;  /* 0x000000180000780c */ /* 0x000fe20000744270 */
[----:B----4-:R-:W-:Y:S01]  /*12220*/  FMUL R9, R9, UR11 ;  /* 0x0000000b09097c20 */ /* 0x010fe20008400000 */
[----:B--2---:R-:W-:-:S05]  /*12230*/  FMUL R8, R8, UR11 ;  /* 0x0000000b08087c20 */ /* 0x004fca0008400000 */
[----:B------:R-:W-:Y:S02]  /*12240*/  F2FP.F16.F32.PACK_AB R7, RZ, R8 ;  /* 0x00000008ff07723e */ /* 0x000fe400000000ff */
[----:B------:R-:W-:Y:S02]  /*12250*/  F2FP.F16.F32.PACK_AB R8, RZ, R9 ;  /* 0x00000009ff08723e */ /* 0x000fe400000000ff */
[----:B------:R-:W2:Y:S01]  /*12260*/  LDL.LU R9, [R1+0x38] ;  /* 0x0000380001097983 */ /* 0x000ea20000300800 */
[C---:B------:R-:W-:Y:S02]  /*12270*/  ISETP.GT.AND P3, PT, R0.reuse, 0x19, P0 ;  /* 0x000000190000780c */ /* 0x040fe40000764270 */
[----:B------:R-:W-:Y:S01]  /*12280*/  ISETP.GT.AND P4, PT, R0, 0x18, P1 ;  /* 0x000000180000780c */ /* 0x000fe20000f84270 */
[----:B------:R1:W-:Y:S01]  /*12290*/  @P2 STG.E.U16 desc[UR20][R2.64+0x30], R7 ;  /* 0x0000300702002986 */ /* 0x0003e2000c101514 */
[----:B---3--:R-:W-:-:S05]  /*122a0*/  FMUL R6, R6, UR11 ;  /* 0x0000000b06067c20 */ /* 0x008fca0008400000 */
[----:B------:R-:W-:Y:S01]  /*122b0*/  F2FP.F16.F32.PACK_AB R6, RZ, R6 ;  /* 0x00000006ff06723e */ /* 0x000fe200000000ff */
[----:B-1----:R-:W3:Y:S03]  /*122c0*/  LDL.LU R7, [R1+0x44] ;  /* 0x0000440001077983 */ /* 0x002ee60000300800 */
[----:B------:R-:W-:Y:S02]  /*122d0*/  PRMT R10, R6, 0x7610, R10 ;  /* 0x00007610060a7816 */ /* 0x000fe4000000000a */
[----:B------:R-:W4:Y:S04]  /*122e0*/  LDL.LU R6, [R1+0x40] ;  /* 0x0000400001067983 */ /* 0x000f280000300800 */
[----:B------:R1:W-:Y:S01]  /*122f0*/  @P3 STG.E.U16 desc[UR20][R2.64+0x32], R8 ;  /* 0x0000320802003986 */ /* 0x0003e2000c101514 */
[----:B------:R-:W-:-:S02]  /*12300*/  ISETP.GT.AND P2, PT, R0, 0x19, P1 ;  /* 0x000000190000780c */ /* 0x000fc40000f44270 */
[----:B------:R-:W-:Y:S01]  /*12310*/  ISETP.GT.AND P5, PT, R0, 0x30, P1 ;  /* 0x000000300000780c */ /* 0x000fe20000fa4270 */
[----:B------:R-:W-:Y:S01]  /*12320*/  FMUL R12, R12, UR11 ;  /* 0x0000000b0c0c7c20 */ /* 0x000fe20008400000 */
        /* <DEDUP_REMOVED lines=31> */
[----:B------:R-:W-:-:S02]  /*12520*/  USHF.L.U32 UR6, UR14, 0x6, URZ ;  /* 0x000000060e067899 */ /* 0x000fc4000800063f */
[----:B------:R-:W-:Y:S01]  /*12530*/  USHF.L.U64.HI UR7, UR14, 0x6, UR15 ;  /* 0x000000060e077899 */ /* 0x000fe2000801020f */
[----:B------:R-:W-:Y:S01]  /*12540*/  FMUL R152, R152, UR11 ;  /* 0x0000000b98987c20 */ /* 0x000fe20008400000 */
[----:B------:R-:W-:Y:S01]  /*12550*/  FMUL R153, R153, UR11 ;  /* 0x0000000b99997c20 */ /* 0x000fe20008400000 */
[----:B------:R-:W-:Y:S01]  /*12560*/  FMUL R154, R154, UR11 ;  /* 0x0000000b9a9a7c20 */ /* 0x000fe20008400000 */
[----:B------:R-:W-:Y:S01]  /*12570*/  FMUL R155, R155, UR11 ;  /* 0x0000000b9b9b7c20 */ /* 0x000fe20008400000 */
[----:B--2---:R-:W-:-:S05]  /*12580*/  FMUL R9, R9, UR11 ;  /* 0x0000000b09097c20 */ /* 0x004fca0008400000 */
[----:B------:R-:W-:Y:S01]  /*12590*/  F2FP.F16.F32.PACK_AB R9, RZ, R9 ;  /* 0x00000009ff09723e */ /* 0x000fe200000000ff */
[----:B----4-:R-:W-:-:S05]  /*125a0*/  FMUL R6, R6, UR11 ;  /* 0x0000000b06067c20 */ /* 0x010fca0008400000 */
[----:B-1----:R-:W-:Y:S02]  /*125b0*/  F2FP.F16.F32.PACK_AB R8, RZ, R6 ;  /* 0x00000006ff08723e */ /* 0x002fe400000000ff */
[----:B------:R-:W2:Y:S04]  /*125c0*/  LDL.LU R6, [R1+0x48] ;  /* 0x0000480001067983 */ /* 0x000ea80000300800 */
[----:B------:R1:W-:Y:S04]  /*125d0*/  @P4 STG.E.U16 desc[UR20][R4.64+0x30], R9 ;  /* 0x0000300904004986 */ /* 0x0003e8000c101514 */
[----:B------:R-:W-:Y:S01]  /*125e0*/  @P2 STG.E.U16 desc[UR20][R4.64+0x32], R10 ;  /* 0x0000320a04002986 */ /* 0x000fe2000c101514 */
[C---:B------:R-:W-:Y:S01]  /*125f0*/  ISETP.GT.AND P2, PT, R0.reuse, 0x20, P0 ;  /* 0x000000200000780c */ /* 0x040fe20000744270 */
[----:B---3--:R-:W-:Y:S01]  /*12600*/  FMUL R7, R7, UR11 ;  /* 0x0000000b07077c20 */ /* 0x008fe20008400000 */
[----:B------:R-:W-:-:S02]  /*12610*/  ISETP.GT.AND P3, PT, R0, 0x21, P0 ;  /* 0x000000210000780c */ /* 0x000fc40000764270 */
[----:B------:R-:W-:Y:S02]  /*12620*/  ISETP.GT.AND P4, PT, R0, 0x20, P1 ;  /* 0x000000200000780c */ /* 0x000fe40000f84270 */
[----:B------:R-:W-:-:S07]  /*12630*/  F2FP.F16.F32.PACK_AB R7, RZ, R7 ;  /* 0x00000007ff07723e */ /* 0x000fce00000000ff */
[----:B------:R3:W-:Y:S01]  /*12640*/  @P2 STG.E.U16 desc[UR20][R2.64+0x40], R8 ;  /* 0x0000400802002986 */ /* 0x0007e2000c101514 */
[----:B------:R-:W-:Y:S02]  /*12650*/  ISETP.GT.AND P2, PT, R0, 0x21, P1 ;  /* 0x000000210000780c */ /* 0x000fe40000f44270 */
[----:B-1----:R-:W-:Y:S01]  /*12660*/  PRMT R9, R7, 0x7610, R9 ;  /* 0x0000761007097816 */ /* 0x002fe20000000009 */
[----:B------:R-:W-:-:S04]  /*12670*/  FMUL R7, R250, UR11 ;  /* 0x0000000bfa077c20 */ /* 0x000fc80008400000 */
[----:B------:R1:W-:Y:S01]  /*12680*/  @P3 STG.E.U16 desc[UR20][R2.64+0x42], R9 ;  /* 0x0000420902003986 */ /* 0x0003e2000c101514 */
[----:B------:R-:W-:Y:S01]  /*12690*/  ISETP.GT.AND P3, PT, R0, 0x29, P0 ;  /* 0x000000290000780c */ /* 0x000fe20000764270 */
[----:B---3--:R-:W-:Y:S01]  /*126a0*/  FMUL R8, R249, UR11 ;  /* 0x0000000bf9087c20 */ /* 0x008fe20008400000 */
[----:B------:R-:W-:-:S04]  /*126b0*/  F2FP.F16.F32.PACK_AB R7, RZ, R7 ;  /* 0x00000007ff07723e */ /* 0x000fc800000000ff */
[----:B------:R-:W-:Y:S02]  /*126c0*/  F2FP.F16.F32.PACK_AB R8, RZ, R8 ;  /* 0x00000008ff08723e */ /* 0x000fe400000000ff */
[----:B------:R-:W-:Y:S02]  /*126d0*/  PRMT R15, R7, 0x7610, R15 ;  /* 0x00007610070f7816 */ /* 0x000fe4000000000f */
[----:B------:R-:W-:Y:S01]  /*126e0*/  PRMT R17, R8, 0x7610, R17 ;  /* 0x0000761008117816 */ /* 0x000fe20000000011 */
[----:B------:R-:W-:Y:S01]  /*126f0*/  FMUL R7, R247, UR11 ;  /* 0x0000000bf7077c20 */ /* 0x000fe20008400000 */
[----:B------:R-:W-:-:S04]  /*12700*/  FMUL R8, R246, UR11 ;  /* 0x0000000bf6087c20 */ /* 0x000fc80008400000 */
[----:B------:R-:W-:Y:S02]  /*12710*/  F2FP.F16.F32.PACK_AB R7, RZ, R7 ;  /* 0x00000007ff07723e */ /* 0x000fe400000000ff */
[----:B------:R-:W-:Y:S01]  /*12720*/  F2FP.F16.F32.PACK_AB R8, RZ, R8 ;  /* 0x00000008ff08723e */ /* 0x000fe200000000ff */
[----:B-1----:R-:W-:Y:S01]  /*12730*/  FMUL R9, R245, UR11 ;  /* 0x0000000bf5097c20 */ /* 0x002fe20008400000 */
[----:B------:R-:W-:-:S04]  /*12740*/  F2FP.F16.F32.PACK_AB R12, RZ, R12 ;  /* 0x0000000cff0c723e */ /* 0x000fc800000000ff */
[----:B------:R-:W-:Y:S02]  /*12750*/  F2FP.F16.F32.PACK_AB R9, RZ, R9 ;  /* 0x00000009ff09723e */ /* 0x000fe400000000ff */
[----:B------:R-:W-:Y:S02]  /*12760*/  F2FP.F16.F32.PACK_AB R16, RZ, R16 ;  /* 0x00000010ff10723e */ /* 0x000fe400000000ff */
[----:B------:R-:W-:Y:S02]  /*12770*/  F2FP.F16.F32.PACK_AB R18, RZ, R18 ;  /* 0x00000012ff12723e */ /* 0x000fe400000000ff */
[----:B------:R-:W-:Y:S02]  /*12780*/  F2FP.F16.F32.PACK_AB R20, RZ, R20 ;  /* 0x00000014ff14723e */ /* 0x000fe400000000ff */
[----:B------:R-:W-:Y:S02]  /*12790*/  F2FP.F16.F32.PACK_AB R19, RZ, R19 ;  /* 0x00000013ff13723e */ /* 0x000fe400000000ff */
[----:B------:R-:W-:-:S02]  /*127a0*/  F2FP.F16.F32.PACK_AB R21, RZ, R21 ;  /* 0x00000015ff15723e */ /* 0x000fc400000000ff */
        /* <DEDUP_REMOVED lines=25> */
[----:B------:R-:W-:Y:S01]  /*12940*/  F2FP.F16.F32.PACK_AB R239, RZ, R239 ;  /* 0x000000efffef723e */ /* 0x000fe200000000ff */
[----:B--2---:R-:W-:-:S05]  /*12950*/  FMUL R6, R6, UR11 ;  /* 0x0000000b06067c20 */ /* 0x004fca0008400000 */
[----:B------:R-:W-:-:S04]  /*12960*/  F2FP.F16.F32.PACK_AB R6, RZ, R6 ;  /* 0x00000006ff06723e */ /* 0x000fc800000000ff */
[----:B------:R-:W-:Y:S01]  /*12970*/  PRMT R10, R6, 0x7610, R10 ;  /* 0x00007610060a7816 */ /* 0x000fe2000000000a */
[----:B------:R-:W-:-:S05]  /*12980*/  FMUL R6, R252, UR11 ;  /* 0x0000000bfc067c20 */ /* 0x000fca0008400000 */
[----:B------:R-:W-:-:S04]  /*12990*/  F2FP.F16.F32.PACK_AB R6, RZ, R6 ;  /* 0x00000006ff06723e */ /* 0x000fc800000000ff */
[----:B------:R-:W-:Y:S01]  /*129a0*/  PRMT R11, R6, 0x7610, R11 ;  /* 0x00007610060b7816 */ /* 0x000fe2000000000b */
[----:B------:R1:W-:Y:S01]  /*129b0*/  @P4 STG.E.U16 desc[UR20][R4.64+0x40], R10 ;  /* 0x0000400a04004986 */ /* 0x0003e2000c101514 */
[----:B------:R-:W-:-:S03]  /*129c0*/  FMUL R6, R251, UR11 ;  /* 0x0000000bfb067c20 */ /* 0x000fc60008400000 */
[----:B------:R2:W-:Y:S01]  /*129d0*/  @P2 STG.E.U16 desc[UR20][R4.64+0x42], R11 ;  /* 0x0000420b04002986 */ /* 0x0005e2000c101514 */
[C---:B------:R-:W-:Y:S02]  /*129e0*/  ISETP.GT.AND P2, PT, R0.reuse, 0x28, P0 ;  /* 0x000000280000780c */ /* 0x040fe40000744270 */
[----:B------:R-:W-:Y:S02]  /*129f0*/  ISETP.GT.AND P4, PT, R0, 0x28, P1 ;  /* 0x000000280000780c */ /* 0x000fe40000f84270 */
[----:B------:R-:W-:-:S04]  /*12a00*/  F2FP.F16.F32.PACK_AB R6, RZ, R6 ;  /* 0x00000006ff06723e */ /* 0x000fc800000000ff */
[----:B------:R-:W-:Y:S01]  /*12a10*/  PRMT R13, R6, 0x7610, R13 ;  /* 0x00007610060d7816 */ /* 0x000fe2000000000d */
[----:B------:R-:W-:Y:S01]  /*12a20*/  @P3 STG.E.U16 desc[UR20][R2.64+0x52], R15 ;  /* 0x0000520f02003986 */ /* 0x000fe2000c101514 */
[----:B------:R-:W-:-:S03]  /*12a30*/  ISETP.GT.AND P3, PT, R0, 0x30, P0 ;  /* 0x000000300000780c */ /* 0x000fc60000764270 */
[----:B------:R3:W-:Y:S01]  /*12a40*/  @P2 STG.E.U16 desc[UR20][R2.64+0x50], R13 ;  /* 0x0000500d02002986 */ /* 0x0007e2000c101514 */
[----:B------:R-:W-:Y:S01]  /*12a50*/  ISETP.GT.AND P2, PT, R0, 0x29, P1 ;  /* 0x000000290000780c */ /* 0x000fe20000f44270 */
[----:B------:R-:W-:Y:S02]  /*12a60*/  FMUL R6, R248, UR11 ;  /* 0x0000000bf8067c20 */ /* 0x000fe40008400000 */
[----:B------:R4:W-:Y:S01]  /*12a70*/  @P4 STG.E.U16 desc[UR20][R4.64+0x50], R17 ;  /* 0x0000501104004986 */ /* 0x0009e2000c101514 */
[----:B------:R-:W-:Y:S02]  /*12a80*/  ISETP.GT.AND P4, PT, R0, 0x31, P0 ;  /* 0x000000310000780c */ /* 0x000fe40000784270 */
[----:B------:R-:W-:Y:S01]  /*12a90*/  F2FP.F16.F32.PACK_AB R6, RZ, R6 ;  /* 0x00000006ff06723e */ /* 0x000fe200000000ff */
[----:B-1----:R-:W-:Y:S01]  /*12aa0*/  FMUL R10, R244, UR11 ;  /* 0x0000000bf40a7c20 */ /* 0x002fe20008400000 */
[----:B--2---:R-:W-:-:S05]  /*12ab0*/  FMUL R11, R243, UR11 ;  /* 0x0000000bf30b7c20 */ /* 0x004fca0008400000 */
[----:B------:R-:W-:Y:S01]  /*12ac0*/  @P2 STG.E.U16 desc[UR20][R4.64+0x52], R6 ;  /* 0x0000520604002986 */ /* 0x000fe2000c101514 */
[----:B------:R-:W-:-:S03]  /*12ad0*/  ISETP.GT.AND P2, PT, R0, 0x31, P1 ;  /* 0x000000310000780c */ /* 0x000fc60000f44270 */
[----:B------:R-:W-:Y:S01]  /*12ae0*/  @P3 STG.E.U16 desc[UR20][R2.64+0x60], R7 ;  /* 0x0000600702003986 */ /* 0x000fe2000c101514 */
[----:B------:R-:W-:-:S03]  /*12af0*/  ISETP.GT.AND P3, PT, R0, 0x38, P0 ;  /* 0x000000380000780c */ /* 0x000fc60000764270 */
[----:B------:R-:W-:Y:S01]  /*12b00*/  @P4 STG.E.U16 desc[UR20][R2.64+0x62], R8 ;  /* 0x0000620802004986 */ /* 0x000fe2000c101514 */
[C---:B------:R-:W-:Y:S02]  /*12b10*/  ISETP.GT.AND P4, PT, R0.reuse, 0x39, P0 ;  /* 0x000000390000780c */ /* 0x040fe40000784270 */
[----:B------:R-:W-:Y:S02]  /*12b20*/  F2FP.F16.F32.PACK_AB R10, RZ, R10 ;  /* 0x0000000aff0a723e */ /* 0x000fe400000000ff */
[----:B------:R-:W-:Y:S01]  /*12b30*/  F2FP.F16.F32.PACK_AB R11, RZ, R11 ;  /* 0x0000000bff0b723e */ /* 0x000fe200000000ff */
[----:B------:R-:W-:Y:S01]  /*12b40*/  @P5 STG.E.U16 desc[UR20][R4.64+0x60], R9 ;  /* 0x0000600904005986 */ /* 0x000fe2000c101514 */
[----:B------:R-:W-:-:S03]  /*12b50*/  ISETP.GT.AND P5, PT, R0, 0x38, P1 ;  /* 0x000000380000780c */ /* 0x000fc60000fa4270 */
[----:B------:R-:W-:Y:S01]  /*12b60*/  @P2 STG.E.U16 desc[UR20][R4.64+0x62], R10 ;  /* 0x0000620a04002986 */ /* 0x000fe2000c101514 */
[----:B------:R-:W-:Y:S01]  /*12b70*/  ISETP.GT.AND P2, PT, R0, 0x39, P1 ;  /* 0x000000390000780c */ /* 0x000fe20000f44270 */
[----:B---3--:R-:W-:Y:S02]  /*12b80*/  FMUL R13, R242, UR11 ;  /* 0x0000000bf20d7c20 */ /* 0x008fe40008400000 */
[----:B------:R-:W-:Y:S01]  /*12b90*/  @P3 STG.E.U16 desc[UR20][R2.64+0x70], R11 ;  /* 0x0000700b02003986 */ /* 0x000fe2000c101514 */
[C---:B------:R-:W-:Y:S01]  /*12ba0*/  ISETP.GT.AND P3, PT, R0.reuse, 0x40, P0 ;  /* 0x000000400000780c */ /* 0x040fe20000764270 */
[----:B------:R-:W-:Y:S02]  /*12bb0*/  FMUL R15, R241, UR11 ;  /* 0x0000000bf10f7c20 */ /* 0x000fe40008400000 */
[----:B------:R-:W-:Y:S01]  /*12bc0*/  @P4 STG.E.U16 desc[UR20][R2.64+0x72], R12 ;  /* 0x0000720c02004986 */ /* 0x000fe2000c101514 */
[----:B------:R-:W-:Y:S02]  /*12bd0*/  ISETP.GT.AND P4, PT, R0, 0x41, P0 ;  /* 0x000000410000780c */ /* 0x000fe40000784270 */
[----:B------:R-:W-:-:S02]  /*12be0*/  F2FP.F16.F32.PACK_AB R13, RZ, R13 ;  /* 0x0000000dff0d723e */ /* 0x000fc400000000ff */
[----:B------:R-:W-:-:S03]  /*12bf0*/  F2FP.F16.F32.PACK_AB R15, RZ, R15 ;  /* 0x0000000fff0f723e */ /* 0x000fc600000000ff */
[----:B------:R-:W-:Y:S01]  /*12c00*/  @P5 STG.E.U16 desc[UR20][R4.64+0x70], R13 ;  /* 0x0000700d04005986 */ /* 0x000fe2000c101514 */
[----:B------:R-:W-:-:S03]  /*12c10*/  ISETP.GT.AND P5, PT, R0, 0x40, P1 ;  /* 0x000000400000780c */ /* 0x000fc60000fa4270 */
[----:B------:R-:W-:Y:S01]  /*12c20*/  @P2 STG.E.U16 desc[UR20][R4.64+0x72], R15 ;  /* 0x0000720f04002986 */ /* 0x000fe2000c101514 */
[----:B------:R-:W-:Y:S01]  /*12c30*/  ISETP.GT.AND P2, PT, R0, 0x41, P1 ;  /* 0x000000410000780c */ /* 0x000fe20000f44270 */
[----:B----4-:R-:W-:Y:S02]  /*12c40*/  FMUL R17, R240, UR11 ;  /* 0x0000000bf0117c20 */ /* 0x010fe40008400000 */
[----:B------:R-:W-:Y:S01]  /*12c50*/  @P3 STG.E.U16 desc[UR20][R2.64+0x80], R16 ;  /* 0x0000801002003986 */ /* 0x000fe2000c101514 */
[----:B------:R-:W-:-:S03]  /*12c60*/  ISETP.GT.AND P3, PT, R0, 0x48, P0 ;  /* 0x000000480000780c */ /* 0x000fc60000764270 */
[----:B------:R-:W-:Y:S01]  /*12c70*/  @P4 STG.E.U16 desc[UR20][R2.64+0x82], R18 ;  /* 0x0000821202004986 */ /* 0x000fe2000c101514 */
[----:B------:R-:W-:Y:S02]  /*12c80*/  ISETP.GT.AND P4, PT, R0, 0x49, P0 ;  /* 0x000000490000780c */ /* 0x000fe40000784270 */
[----:B------:R-:W-:-:S05]  /*12c90*/  F2FP.F16.F32.PACK_AB R17, RZ, R17 ;  /* 0x00000011ff11723e */ /* 0x000fca00000000ff */
[----:B------:R-:W-:Y:S01]  /*12ca0*/  @P5 STG.E.U16 desc[UR20][R4.64+0x80], R17 ;  /* 0x0000801104005986 */ /* 0x000fe2000c101514 */
[----:B------:R-:W-:-:S03]  /*12cb0*/  ISETP.GT.AND P5, PT, R0, 0x48, P1 ;  /* 0x000000480000780c */ /* 0x000fc60000fa4270 */
        /* <DEDUP_REMOVED lines=43> */
[C---:B------:R-:W-:Y:S02]  /*12f70*/  ISETP.GT.AND P3, PT, R0.reuse, 0x78, P0 ;  /* 0x000000780000780c */ /* 0x040fe40000764270 */
[C---:B------:R-:W-:Y:S01]  /*12f80*/  ISETP.GT.AND P0, PT, R0.reuse, 0x79, P0 ;  /* 0x000000790000780c */ /* 0x040fe20000704270 */
[----:B------:R-:W-:Y:S01]  /*12f90*/  @P4 STG.E.U16 desc[UR20][R2.64+0xe2], R233 ;  /* 0x0000e2e902004986 */ /* 0x000fe2000c101514 */
[C---:B------:R-:W-:Y:S02]  /*12fa0*/  ISETP.GT.AND P4, PT, R0.reuse, 0x78, P1 ;  /* 0x000000780000780c */ /* 0x040fe40000f84270 */
[----:B------:R-:W-:Y:S01]  /*12fb0*/  ISETP.GT.AND P1, PT, R0, 0x79, P1 ;  /* 0x000000790000780c */ /* 0x000fe20000f24270 */
[----:B------:R-:W-:Y:S01]  /*12fc0*/  @P5 STG.E.U16 desc[UR20][R4.64+0xe0], R234 ;  /* 0x0000e0ea04005986 */ /* 0x000fe2000c101514 */
[----:B------:R-:W-:-:S03]  /*12fd0*/  USHF.L.U32 UR10, UR6, 0x1, URZ ;  /* 0x00000001060a7899 */ /* 0x000fc6000800063f */
[----:B------:R-:W-:Y:S04]  /*12fe0*/  @P2 STG.E.U16 desc[UR20][R4.64+0xe2], R235 ;  /* 0x0000e2eb04002986 */ /* 0x000fe8000c101514 */
[----:B------:R-:W-:Y:S04]  /*12ff0*/  @P3 STG.E.U16 desc[UR20][R2.64+0xf0], R236 ;  /* 0x0000f0ec02003986 */ /* 0x000fe8000c101514 */
[----:B------:R-:W-:Y:S01]  /*13000*/  @P0 STG.E.U16 desc[UR20][R2.64+0xf2], R237 ;  /* 0x0000f2ed02000986 */ /* 0x000fe2000c101514 */
[----:B------:R-:W-:-:S03]  /*13010*/  ISETP.GT.AND P0, PT, R14, 0x48, PT ;  /* 0x000000480e00780c */ /* 0x000fc60003f04270 */
[----:B------:R-:W-:Y:S01]  /*13020*/  @P4 STG.E.U16 desc[UR20][R4.64+0xf0], R238 ;  /* 0x0000f0ee04004986 */ /* 0x000fe2000c101514 */
[----:B------:R-:W-:-:S03]  /*13030*/  USHF.L.U64.HI UR6, UR6, 0x1, UR7 ;  /* 0x0000000106067899 */ /* 0x000fc60008010207 */
[----:B------:R1:W-:Y:S01]  /*13040*/  @P1 STG.E.U16 desc[UR20][R4.64+0xf2], R239 ;  /* 0x0000f2ef04001986 */ /* 0x0003e2000c101514 */
[----:B------:R-:W-:Y:S02]  /*13050*/  ISETP.GT.AND P1, PT, R14, 0x40, PT ;  /* 0x000000400e00780c */ /* 0x000fe40003f24270 */
[C---:B------:R-:W-:Y:S02]  /*13060*/  ISETP.GT.AND P3, PT, R0.reuse, RZ, P0 ;  /* 0x000000ff0000720c */ /* 0x040fe40000764270 */
[C---:B------:R-:W-:Y:S02]  /*13070*/  ISETP.GT.AND P5, PT, R0.reuse, RZ, P1 ;  /* 0x000000ff0000720c */ /* 0x040fe40000fa4270 */
[----:B------:R-:W-:Y:S02]  /*13080*/  ISETP.GT.AND P4, PT, R0, 0x1, P1 ;  /* 0x000000010000780c */ /* 0x000fe40000f84270 */
[----:B-1----:R-:W-:Y:S02]  /*13090*/  IADD3 R4, P6, R2, UR10, RZ ;  /* 0x0000000a02047c10 */ /* 0x002fe4000ffde0ff */
[----:B------:R-:W-:-:S02]  /*130a0*/  ISETP.GT.AND P2, PT, R0, 0x1, P0 ;  /* 0x000000010000780c */ /* 0x000fc40000744270 */
[----:B------:R-:W-:Y:S02]  /*130b0*/  IADD3.X R5, R3, UR6, RZ, P6, !PT ;  /* 0x0000000603057c10 */ /* 0x000fe4000b7fe4ff */
[----:B------:R-:W-:Y:S02]  /*130c0*/  IADD3 R10, P6, R4, UR9, RZ ;  /* 0x00000009040a7c10 */ /* 0x000fe4000ffde0ff */
[----:B------:R-:W-:Y:S02]  /*130d0*/  F2FP.F16.F32.PACK_AB R152, RZ, R152 ;  /* 0x00000098ff98723e */ /* 0x000fe400000000ff */
[----:B------:R-:W-:Y:S02]  /*130e0*/  F2FP.F16.F32.PACK_AB R153, RZ, R153 ;  /* 0x00000099ff99723e */ /* 0x000fe400000000ff */
[----:B------:R-:W-:Y:S02]  /*130f0*/  F2FP.F16.F32.PACK_AB R154, RZ, R154 ;  /* 0x0000009aff9a723e */ /* 0x000fe400000000ff */
[----:B------:R-:W-:Y:S01]  /*13100*/  IADD3.X R11, R5, UR8, RZ, P6, !PT ;  /* 0x00000008050b7c10 */ /* 0x000fe2000b7fe4ff */
[----:B------:R-:W-:Y:S01]  /*13110*/  FMUL R6, R156, UR11 ;  /* 0x0000000b9c067c20 */ /* 0x000fe20008400000 */
[----:B------:R-:W-:Y:S01]  /*13120*/  F2FP.F16.F32.PACK_AB R155, RZ, R155 ;  /* 0x0000009bff9b723e */ /* 0x000fe200000000ff */
[----:B------:R-:W-:Y:S01]  /*13130*/  @P5 STG.E.U16 desc[UR20][R4.64], R152 ;  /* 0x0000009804005986 */ /* 0x000fe2000c101514 */
[----:B------:R-:W-:-:S03]  /*13140*/  FMUL R7, R157, UR11 ;  /* 0x0000000b9d077c20 */ /* 0x000fc60008400000 */
[----:B------:R-:W-:Y:S01]  /*13150*/  @P4 STG.E.U16 desc[UR20][R4.64+0x2], R153 ;  /* 0x0000029904004986 */ /* 0x000fe2000c101514 */
[----:B------:R-:W-:-:S03]  /*13160*/  ISETP.GT.AND P4, PT, R0, 0x9, P1 ;  /* 0x000000090000780c */ /* 0x000fc60000f84270 */
[----:B------:R-:W-:Y:S01]  /*13170*/  @P3 STG.E.U16 desc[UR20][R10.64], R154 ;  /* 0x0000009a0a003986 */ /* 0x000fe2000c101514 */
[C---:B------:R-:W-:Y:S02]  /*13180*/  ISETP.GT.AND P3, PT, R0.reuse, 0x8, P1 ;  /* 0x000000080000780c */ /* 0x040fe40000f64270 */
[----:B------:R-:W-:Y:S01]  /*13190*/  F2FP.F16.F32.PACK_AB R6, RZ, R6 ;  /* 0x00000006ff06723e */ /* 0x000fe200000000ff */
[----:B------:R1:W-:Y:S01]  /*131a0*/  @P2 STG.E.U16 desc[UR20][R10.64+0x2], R155 ;  /* 0x0000029b0a002986 */ /* 0x0003e2000c101514 */
[----:B------:R-:W-:Y:S02]  /*131b0*/  ISETP.GT.AND P2, PT, R0, 0x8, P0 ;  /* 0x000000080000780c */ /* 0x000fe40000744270 */
[----:B------:R-:W-:Y:S01]  /*131c0*/  MOV R9, UR9 ;  /* 0x0000000900097c02 */ /* 0x000fe20008000f00 */
[----:B------:R-:W-:Y:S01]  /*131d0*/  FMUL R8, R158, UR11 ;  /* 0x0000000b9e087c20 */ /* 0x000fe20008400000 */
[----:B------:R-:W-:Y:S02]  /*131e0*/  F2FP.F16.F32.PACK_AB R7, RZ, R7 ;  /* 0x00000007ff07723e */ /* 0x000fe400000000ff */
[----:B-1----:R-:W-:Y:S01]  /*131f0*/  PRMT R10, R6, 0x7610, R10 ;  /* 0x00007610060a7816 */ /* 0x002fe2000000000a */
[----:B------:R-:W-:Y:S01]  /*13200*/  IMAD.U32 R11, RZ, RZ, UR8 ;  /* 0x00000008ff0b7e24 */ /* 0x000fe2000f8e00ff */
[----:B------:R-:W-:-:S02]  /*13210*/  IADD3 R6, P5, P6, R9, UR10, R2 ;  /* 0x0000000a09067c10 */ /* 0x000fc4000febe002 */
[----:B------:R-:W-:Y:S02]  /*13220*/  PRMT R9, R7, 0x7610, R9 ;  /* 0x0000761007097816 */ /* 0x000fe40000000009 */
[----:B------:R-:W-:Y:S02]  /*13230*/  F2FP.F16.F32.PACK_AB R8, RZ, R8 ;  /* 0x00000008ff08723e */ /* 0x000fe400000000ff */
[----:B------:R-:W-:Y:S01]  /*13240*/  IADD3.X R7, R11, UR6, R3, P5, P6 ;  /* 0x000000060b077c10 */ /* 0x000fe2000afec403 */
[----:B------:R-:W-:Y:S01]  /*13250*/  @P3 STG.E.U16 desc[UR20][R4.64+0x10], R10 ;  /* 0x0000100a04003986 */ /* 0x000fe2000c101514 */
[----:B------:R-:W-:-:S03]  /*13260*/  ISETP.GT.AND P3, PT, R0, 0x9, P0 ;  /* 0x000000090000780c */ /* 0x000fc60000764270 */
[----:B------:R-:W-:Y:S01]  /*13270*/  @P4 STG.E.U16 desc[UR20][R4.64+0x12], R9 ;  /* 0x0000120904004986 */ /* 0x000fe2000c101514 */
[C---:B------:R-:W-:Y:S01]  /*13280*/  ISETP.GT.AND P4, PT, R0.reuse, 0x10, P1 ;  /* 0x000000100000780c */ /* 0x040fe20000f84270 */
[----:B------:R-:W-:Y:S01]  /*13290*/  FMUL R159, R159, UR11 ;  /* 0x0000000b9f9f7c20 */ /* 0x000fe20008400000 */
[C---:B------:R-:W-:Y:S01]  /*132a0*/  ISETP.GT.AND P5, PT, R0.reuse, 0x11, P1 ;  /* 0x000000110000780c */ /* 0x040fe20000fa4270 */
[----:B------:R-:W-:Y:S01]  /*132b0*/  @P2 STG.E.U16 desc[UR20][R6.64+0x10], R8 ;  /* 0x0000100806002986 */ /* 0x000fe2000c101514 */
[----:B------:R-:W-:Y:S01]  /*132c0*/  ISETP.GT.AND P2, PT, R0, 0x10, P0 ;  /* 0x000000100000780c */ /* 0x000fe20000744270 */
[----:B------:R-:W-:Y:S01]  /*132d0*/  FMUL R160, R160, UR11 ;  /* 0x0000000ba0a07c20 */ /* 0x000fe20008400000 */
[----:B------:R-:W-:Y:S01]  /*132e0*/  FMUL R161, R161, UR11 ;  /* 0x0000000ba1a17c20 */ /* 0x000fe20008400000 */
[----:B------:R-:W-:Y:S01]  /*132f0*/  FMUL R162, R162, UR11 ;  /* 0x0000000ba2a27c20 */ /* 0x000fe20008400000 */
[----:B------:R-:W-:Y:S02]  /*13300*/  F2FP.F16.F32.PACK_AB R159, RZ, R159 ;  /* 0x0000009fff9f723e */ /* 0x000fe400000000ff */
[----:B------:R-:W-:-:S02]  /*13310*/  F2FP.F16.F32.PACK_AB R160, RZ, R160 ;  /* 0x000000a0ffa0723e */ /* 0x000fc400000000ff */
[----:B------:R-:W-:Y:S02]  /*13320*/  F2FP.F16.F32.PACK_AB R161, RZ, R161 ;  /* 0x000000a1ffa1723e */ /* 0x000fe400000000ff */
[----:B------:R-:W-:Y:S01]  /*13330*/  F2FP.F16.F32.PACK_AB R162, RZ, R162 ;  /* 0x000000a2ffa2723e */ /* 0x000fe200000000ff */
[----:B------:R-:W-:Y:S01]  /*13340*/  @P3 STG.E.U16 desc[UR20][R6.64+0x12], R159 ;  /* 0x0000129f06003986 */ /* 0x000fe2000c101514 */
[----:B------:R-:W-:-:S03]  /*13350*/  ISETP.GT.AND P3, PT, R0, 0x11, P0 ;  /* 0x000000110000780c */ /* 0x000fc60000764270 */
[----:B------:R-:W-:Y:S01]  /*13360*/  @P4 STG.E.U16 desc[UR20][R4.64+0x20], R160 ;  /* 0x000020a004004986 */ /* 0x000fe2000c101514 */
[C---:B------:R-:W-:Y:S01]  /*13370*/  ISETP.GT.AND P4, PT, R0.reuse, 0x18, P1 ;  /* 0x000000180000780c */ /* 0x040fe20000f84270 */
[----:B------:R-:W-:Y:S02]  /*13380*/  FMUL R163, R163, UR11 ;  /* 0x0000000ba3a37c20 */ /* 0x000fe40008400000 */
[----:B------:R-:W-:Y:S01]  /*13390*/  @P5 STG.E.U16 desc[UR20][R4.64+0x22], R161 ;  /* 0x000022a104005986 */ /* 0x000fe2000c101514 */
[----:B------:R-:W-:Y:S01]  /*133a0*/  ISETP.GT.AND P5, PT, R0, 0x19, P1 ;  /* 0x000000190000780c */ /* 0x000fe20000fa4270 */
[----:B------:R-:W-:Y:S02]  /*133b0*/  FMUL R164, R164, UR11 ;  /* 0x0000000ba4a47c20 */ /* 0x000fe40008400000 */
[----:B------:R-:W-:Y:S01]  /*133c0*/  @P2 STG.E.U16 desc[UR20][R6.64+0x20], R162 ;  /* 0x000020a206002986 */ /* 0x000fe2000c101514 */
[----:B------:R-:W-:Y:S01]  /*133d0*/  ISETP.GT.AND P2, PT, R0, 0x18, P0 ;  /* 0x000000180000780c */ /* 0x000fe20000744270 */
[----:B------:R-:W-:Y:S01]  /*133e0*/  FMUL R165, R165, UR11 ;  /* 0x0000000ba5a57c20 */ /* 0x000fe20008400000 */
[----:B------:R-:W-:Y:S01]  /*133f0*/  FMUL R166, R166, UR11 ;  /* 0x0000000ba6a67c20 */ /* 0x000fe20008400000 */
[----:B------:R-:W-:-:S02]  /*13400*/  F2FP.F16.F32.PACK_AB R163, RZ, R163 ;  /* 0x000000a3ffa3723e */ /* 0x000fc400000000ff */
[----:B------:R-:W-:Y:S02]  /*13410*/  F2FP.F16.F32.PACK_AB R164, RZ, R164 ;  /* 0x000000a4ffa4723e */ /* 0x000fe400000000ff */
        /* <DEDUP_REMOVED lines=181> */
[C---:B------:R-:W-:Y:S02]  /*13f70*/  ISETP.GT.AND P4, PT, R0.reuse, 0x71, P0 ;  /* 0x000000710000780c */ /* 0x040fe40000784270 */
[----:B------:R-:W-:Y:S01]  /*13f80*/  ISETP.GT.AND P1, PT, R0, 0x79, P1 ;  /* 0x000000790000780c */ /* 0x000fe20000f24270 */
[----:B------:R-:W-:Y:S01]  /*13f90*/  @P5 STG.E.U16 desc[UR20][R4.64+0xe2], R209 ;  /* 0x0000e2d104005986 */ /* 0x000fe2000c101514 */
[----:B------:R-:W-:-:S03]  /*13fa0*/  FMUL R211, R211, UR11 ;  /* 0x0000000bd3d37c20 */ /* 0x000fc60008400000 */
[----:B------:R-:W-:Y:S01]  /*13fb0*/  @P2 STG.E.U16 desc[UR20][R6.64+0xe0], R210 ;  /* 0x0000e0d206002986 */ /* 0x000fe2000c101514 */
[----:B------:R-:W-:Y:S01]  /*13fc0*/  ISETP.GT.AND P2, PT, R0, 0x78, P0 ;  /* 0x000000780000780c */ /* 0x000fe20000744270 */
[----:B------:R-:W-:Y:S01]  /*13fd0*/  FMUL R212, R212, UR11 ;  /* 0x0000000bd4d47c20 */ /* 0x000fe20008400000 */
[----:B------:R-:W-:Y:S01]  /*13fe0*/  FMUL R213, R213, UR11 ;  /* 0x0000000bd5d57c20 */ /* 0x000fe20008400000 */
[----:B------:R-:W-:Y:S02]  /*13ff0*/  F2FP.F16.F32.PACK_AB R211, RZ, R211 ;  /* 0x000000d3ffd3723e */ /* 0x000fe400000000ff */
[----:B------:R-:W-:Y:S01]  /*14000*/  ISETP.GT.AND P0, PT, R0, 0x79, P0 ;  /* 0x000000790000780c */ /* 0x000fe20000704270 */
[----:B------:R-:W-:Y:S01]  /*14010*/  FMUL R214, R214, UR11 ;  /* 0x0000000bd6d67c20 */ /* 0x000fe20008400000 */
[----:B------:R-:W-:Y:S02]  /*14020*/  F2FP.F16.F32.PACK_AB R212, RZ, R212 ;  /* 0x000000d4ffd4723e */ /* 0x000fe400000000ff */
[----:B------:R-:W-:Y:S01]  /*14030*/  F2FP.F16.F32.PACK_AB R213, RZ, R213 ;  /* 0x000000d5ffd5723e */ /* 0x000fe200000000ff */
[----:B------:R-:W-:Y:S01]  /*14040*/  @P4 STG.E.U16 desc[UR20][R6.64+0xe2], R211 ;  /* 0x0000e2d306004986 */ /* 0x000fe2000c101514 */
[----:B------:R-:W-:Y:S01]  /*14050*/  F2FP.F16.F32.PACK_AB R214, RZ, R214 ;  /* 0x000000d6ffd6723e */ /* 0x000fe200000000ff */
[----:B------:R-:W-:-:S02]  /*14060*/  USHF.L.U32 UR7, UR14, 0x8, URZ ;  /* 0x000000080e077899 */ /* 0x000fc4000800063f */
[----:B------:R-:W-:Y:S04]  /*14070*/  @P3 STG.E.U16 desc[UR20][R4.64+0xf0], R212 ;  /* 0x0000f0d404003986 */ /* 0x000fe8000c101514 */
[----:B------:R1:W-:Y:S01]  /*14080*/  @P1 STG.E.U16 desc[UR20][R4.64+0xf2], R213 ;  /* 0x0000f2d504001986 */ /* 0x0003e2000c101514 */
[----:B------:R-:W-:Y:S01]  /*14090*/  FMUL R215, R215, UR11 ;  /* 0x0000000bd7d77c20 */ /* 0x000fe20008400000 */
[----:B------:R-:W-:Y:S01]  /*140a0*/  USHF.L.U64.HI UR6, UR14, 0x8, UR15 ;  /* 0x000000080e067899 */ /* 0x000fe2000801020f */
[----:B-1----:R-:W-:Y:S02]  /*140b0*/  @P2 IMAD.MOV.U32 R4, RZ, RZ, R6 ;  /* 0x000000ffff042224 */ /* 0x002fe400078e0006 */
[----:B------:R-:W-:Y:S01]  /*140c0*/  @P2 IMAD.MOV.U32 R5, RZ, RZ, R7 ;  /* 0x000000ffff052224 */ /* 0x000fe200078e0007 */
[----:B------:R-:W-:-:S04]  /*140d0*/  F2FP.F16.F32.PACK_AB R215, RZ, R215 ;  /* 0x000000d7ffd7723e */ /* 0x000fc800000000ff */
[----:B------:R1:W-:Y:S01]  /*140e0*/  @P2 STG.E.U16 desc[UR20][R4.64+0xf0], R214 ;  /* 0x0000f0d604002986 */ /* 0x0003e2000c101514 */
[C---:B------:R-:W-:Y:S01]  /*140f0*/  ISETP.GT.AND P3, PT, R14.reuse, 0x80, PT ;  /* 0x000000800e00780c */ /* 0x040fe20003f64270 */
[----:B------:R-:W-:Y:S01]  /*14100*/  IMAD.U32 R9, RZ, RZ, UR6 ;  /* 0x00000006ff097e24 */ /* 0x000fe2000f8e00ff */
[----:B------:R-:W-:Y:S01]  /*14110*/  ISETP.GT.AND P1, PT, R14, 0x88, PT ;  /* 0x000000880e00780c */ /* 0x000fe20003f24270 */
[----:B-1----:R-:W-:Y:S02]  /*14120*/  @P0 IMAD.MOV.U32 R5, RZ, RZ, R7 ;  /* 0x000000ffff050224 */ /* 0x002fe400078e0007 */
[----:B------:R-:W-:Y:S01]  /*14130*/  IMAD.U32 R7, RZ, RZ, UR7 ;  /* 0x00000007ff077e24 */ /* 0x000fe2000f8e00ff */
[----:B------:R-:W-:-:S04]  /*14140*/  @P0 MOV R4, R6 ;  /* 0x0000000600040202 */ /* 0x000fc80000000f00 */
[----:B------:R-:W-:Y:S01]  /*14150*/  IADD3 R6, P5, P6, R2, UR9, R7 ;  /* 0x0000000902067c10 */ /* 0x000fe2000febe007 */
[----:B------:R1:W-:Y:S01]  /*14160*/  @P0 STG.E.U16 desc[UR20][R4.64+0xf2], R215 ;  /* 0x0000f2d704000986 */ /* 0x0003e2000c101514 */
[C---:B------:R-:W-:Y:S02]  /*14170*/  ISETP.GT.AND P0, PT, R0.reuse, RZ, P3 ;  /* 0x000000ff0000720c */ /* 0x040fe40001f04270 */
[----:B------:R-:W-:Y:S02]  /*14180*/  ISETP.GT.AND P2, PT, R0, 0x1, P3 ;  /* 0x000000010000780c */ /* 0x000fe40001f44270 */
[----:B------:R-:W-:Y:S01]  /*14190*/  IADD3.X R7, R3, UR8, R9, P5, P6 ;  /* 0x0000000803077c10 */ /* 0x000fe2000afec409 */
[----:B------:R-:W-:Y:S01]  /*141a0*/  FMUL R88, R88, UR11 ;  /* 0x0000000b58587c20 */ /* 0x000fe20008400000 */
[----:B------:R-:W-:Y:S01]  /*141b0*/  ISETP.GT.AND P5, PT, R0, RZ, P1 ;  /* 0x000000ff0000720c */ /* 0x000fe20000fa4270 */
[----:B------:R-:W-:Y:S01]  /*141c0*/  FMUL R89, R89, UR11 ;  /* 0x0000000b59597c20 */ /* 0x000fe20008400000 */
[----:B-1----:R-:W-:Y:S01]  /*141d0*/  IADD3 R4, P4, R2, UR7, RZ ;  /* 0x0000000702047c10 */ /* 0x002fe2000ff9e0ff */
[----:B------:R-:W-:-:S03]  /*141e0*/  FMUL R90, R90, UR11 ;  /* 0x0000000b5a5a7c20 */ /* 0x000fc60008400000 */
[----:B------:R-:W-:Y:S02]  /*141f0*/  IADD3.X R5, R3, UR6, RZ, P4, !PT ;  /* 0x0000000603057c10 */ /* 0x000fe4000a7fe4ff */
[----:B------:R-:W-:Y:S02]  /*14200*/  IADD3 R8, P4, R4, UR9, RZ ;  /* 0x0000000904087c10 */ /* 0x000fe4000ff9e0ff */
[----:B------:R-:W-:Y:S02]  /*14210*/  F2FP.F16.F32.PACK_AB R88, RZ, R88 ;  /* 0x00000058ff58723e */ /* 0x000fe400000000ff */
[----:B------:R-:W-:Y:S02]  /*14220*/  F2FP.F16.F32.PACK_AB R89, RZ, R89 ;  /* 0x00000059ff59723e */ /* 0x000fe400000000ff */
[----:B------:R-:W-:Y:S02]  /*14230*/  F2FP.F16.F32.PACK_AB R90, RZ, R90 ;  /* 0x0000005aff5a723e */ /* 0x000fe400000000ff */
[----:B------:R-:W-:Y:S01]  /*14240*/  IADD3.X R9, R5, UR8, RZ, P4, !PT ;  /* 0x0000000805097c10 */ /* 0x000fe2000a7fe4ff */
[----:B------:R-:W-:Y:S01]  /*14250*/  @P0 STG.E.U16 desc[UR20][R4.64], R88 ;  /* 0x0000005804000986 */ /* 0x000fe2000c101514 */
[----:B------:R-:W-:-:S02]  /*14260*/  ISETP.GT.AND P0, PT, R0, 0x1, P1 ;  /* 0x000000010000780c */ /* 0x000fc40000f04270 */
[C---:B------:R-:W-:Y:S01]  /*14270*/  ISETP.GT.AND P4, PT, R0.reuse, 0x9, P3 ;  /* 0x000000090000780c */ /* 0x040fe20001f84270 */
[----:B------:R-:W-:Y:S01]  /*14280*/  @P2 STG.E.U16 desc[UR20][R4.64+0x2], R89 ;  /* 0x0000025904002986 */ /* 0x000fe2000c101514 */
[C---:B------:R-:W-:Y:S01]  /*14290*/  ISETP.GT.AND P2, PT, R0.reuse, 0x8, P3 ;  /* 0x000000080000780c */ /* 0x040fe20001f44270 */
[----:B------:R-:W-:Y:S02]  /*142a0*/  FMUL R91, R91, UR11 ;  /* 0x0000000b5b5b7c20 */ /* 0x000fe40008400000 */
[----:B------:R-:W-:Y:S01]  /*142b0*/  @P5 STG.E.U16 desc[UR20][R8.64], R90 ;  /* 0x0000005a08005986 */ /* 0x000fe2000c101514 */
[----:B------:R-:W-:Y:S01]  /*142c0*/  ISETP.GT.AND P5, PT, R0, 0x8, P1 ;  /* 0x000000080000780c */ /* 0x000fe20000fa4270 */
[----:B------:R-:W-:Y:S01]  /*142d0*/  FMUL R92, R92, UR11 ;  /* 0x0000000b5c5c7c20 */ /* 0x000fe20008400000 */
[----:B------:R-:W-:Y:S01]  /*142e0*/  FMUL R93, R93, UR11 ;  /* 0x0000000b5d5d7c20 */ /* 0x000fe20008400000 */
[----:B------:R-:W-:Y:S01]  /*142f0*/  FMUL R94, R94, UR11 ;  /* 0x0000000b5e5e7c20 */ /* 0x000fe20008400000 */
[----:B------:R-:W-:-:S02]  /*14300*/  F2FP.F16.F32.PACK_AB R91, RZ, R91 ;  /* 0x0000005bff5b723e */ /* 0x000fc400000000ff */
[----:B------:R-:W-:Y:S02]  /*14310*/  F2FP.F16.F32.PACK_AB R92, RZ, R92 ;  /* 0x0000005cff5c723e */ /* 0x000fe400000000ff */
[----:B------:R-:W-:Y:S02]  /*14320*/  F2FP.F16.F32.PACK_AB R93, RZ, R93 ;  /* 0x0000005dff5d723e */ /* 0x000fe400000000ff */
[----:B------:R-:W-:Y:S01]  /*14330*/  F2FP.F16.F32.PACK_AB R94, RZ, R94 ;  /* 0x0000005eff5e723e */ /* 0x000fe200000000ff */
[----:B------:R1:W-:Y:S01]  /*14340*/  @P0 STG.E.U16 desc[UR20][R8.64+0x2], R91 ;  /* 0x0000025b08000986 */ /* 0x0003e2000c101514 */
[----:B------:R-:W-:-:S03]  /*14350*/  ISETP.GT.AND P0, PT, R0, 0x9, P1 ;  /* 0x000000090000780c */ /* 0x000fc60000f04270 */
[----:B------:R-:W-:Y:S01]  /*14360*/  @P2 STG.E.U16 desc[UR20][R4.64+0x10], R92 ;  /* 0x0000105c04002986 */ /* 0x000fe2000c101514 */
[----:B------:R-:W-:-:S03]  /*14370*/  ISETP.GT.AND P2, PT, R0, 0x10, P3 ;  /* 0x000000100000780c */ /* 0x000fc60001f44270 */
        /* <DEDUP_REMOVED lines=140> */
[----:B------:R-:W-:Y:S04]  /*14c40*/  @P0 STG.E.U16 desc[UR20][R6.64+0x92], R127 ;  /* 0x0000927f06000986 */ /* 0x000fe8000c101514 */
[----:B------:R-:W-:Y:S01]  /*14c50*/  @P2 STG.E.U16 desc[UR20][R4.64+0xa0], R128 ;  /* 0x0000a08004002986 */ /* 0x000fe2000c101514 */
[----:B------:R-:W-:-:S03]  /*14c60*/  ISETP.GT.AND P2, PT, R0, 0x51, P1 ;  /* 0x000000510000780c */ /* 0x000fc60000f44270 */
[----:B------:R-:W-:Y:S01]  /*14c70*/  @P4 STG.E.U16 desc[UR20][R4.64+0xa2], R129 ;  /* 0x0000a28104004986 */ /* 0x000fe2000c101514 */
[----:B------:R-:W-:-:S03]  /*14c80*/  FMUL R131, R131, UR11 ;  /* 0x0000000b83837c20 */ /* 0x000fc60008400000 */
[----:B------:R-:W-:Y:S01]  /*14c90*/  @P5 STG.E.U16 desc[UR20][R6.64+0xa0], R130 ;  /* 0x0000a08206005986 */ /* 0x000fe2000c101514 */
[----:B------:R-:W-:Y:S01]  /*14ca0*/  ISETP.GT.AND P5, PT, R0, 0x59, P3 ;  /* 0x000000590000780c */ /* 0x000fe20001fa4270 */
[----:B------:R-:W-:Y:S01]  /*14cb0*/  FMUL R133, R133, UR11 ;  /* 0x0000000b85857c20 */ /* 0x000fe20008400000 */
[----:B------:R-:W-:-:S04]  /*14cc0*/  F2FP.F16.F32.PACK_AB R131, RZ, R131 ;  /* 0x00000083ff83723e */ /* 0x000fc800000000ff */
[----:B------:R-:W-:Y:S01]  /*14cd0*/  F2FP.F16.F32.PACK_AB R133, RZ, R133 ;  /* 0x00000085ff85723e */ /* 0x000fe200000000ff */
[----:B------:R-:W-:Y:S01]  /*14ce0*/  @P2 STG.E.U16 desc[UR20][R6.64+0xa2], R131 ;  /* 0x0000a28306002986 */ /* 0x000fe2000c101514 */
[C---:B------:R-:W-:Y:S02]  /*14cf0*/  ISETP.GT.AND P4, PT, R0.reuse, 0x58, P3 ;  /* 0x000000580000780c */ /* 0x040fe40001f84270 */
[----:B------:R-:W-:Y:S01]  /*14d00*/  ISETP.GT.AND P0, PT, R0, 0x58, P1 ;  /* 0x000000580000780c */ /* 0x000fe20000f04270 */
[----:B------:R-:W-:Y:S01]  /*14d10*/  FMUL R132, R132, UR11 ;  /* 0x0000000b84847c20 */ /* 0x000fe20008400000 */
[C---:B------:R-:W-:Y:S01]  /*14d20*/  ISETP.GT.AND P2, PT, R0.reuse, 0x59, P1 ;  /* 0x000000590000780c */ /* 0x040fe20000f44270 */
[----:B------:R-:W-:Y:S01]  /*14d30*/  @P5 STG.E.U16 desc[UR20][R4.64+0xb2], R133 ;  /* 0x0000b28504005986 */ /* 0x000fe2000c101514 */
[----:B------:R-:W-:Y:S01]  /*14d40*/  ISETP.GT.AND P5, PT, R0, 0x60, P3 ;  /* 0x000000600000780c */ /* 0x000fe20001fa4270 */
[----:B------:R-:W-:Y:S01]  /*14d50*/  FMUL R134, R134, UR11 ;  /* 0x0000000b86867c20 */ /* 0x000fe20008400000 */
        /* <DEDUP_REMOVED lines=8> */
[----:B------:R-:W-:Y:S01]  /*14de0*/  @P4 STG.E.U16 desc[UR20][R4.64+0xb0], R132 ;  /* 0x0000b08404004986 */ /* 0x000fe2000c101514 */
[----:B------:R-:W-:-:S03]  /*14df0*/  F2FP.F16.F32.PACK_AB R137, RZ, R137 ;  /* 0x00000089ff89723e */ /* 0x000fc600000000ff */
[----:B------:R-:W-:Y:S01]  /*14e00*/  @P0 STG.E.U16 desc[UR20][R6.64+0xb0], R134 ;  /* 0x0000b08606000986 */ /* 0x000fe2000c101514 */
[----:B------:R-:W-:-:S03]  /*14e10*/  ISETP.GT.AND P4, PT, R0, 0x60, P1 ;  /* 0x000000600000780c */ /* 0x000fc60000f84270 */
[----:B------:R-:W-:Y:S01]  /*14e20*/  @P2 STG.E.U16 desc[UR20][R6.64+0xb2], R135 ;  /* 0x0000b28706002986 */ /* 0x000fe2000c101514 */
[----:B------:R-:W-:-:S03]  /*14e30*/  FMUL R138, R138, UR11 ;  /* 0x0000000b8a8a7c20 */ /* 0x000fc60008400000 */
[----:B------:R-:W-:Y:S01]  /*14e40*/  @P5 STG.E.U16 desc[UR20][R4.64+0xc0], R136 ;  /* 0x0000c08804005986 */ /* 0x000fe2000c101514 */
[----:B------:R-:W-:-:S03]  /*14e50*/  ISETP.GT.AND P5, PT, R0, 0x61, P1 ;  /* 0x000000610000780c */ /* 0x000fc60000fa4270 */
[----:B------:R-:W-:Y:S01]  /*14e60*/  @P6 STG.E.U16 desc[UR20][R4.64+0xc2], R137 ;  /* 0x0000c28904006986 */ /* 0x000fe2000c101514 */
[----:B------:R-:W-:Y:S01]  /*14e70*/  ISETP.GT.AND P6, PT, R0, 0x68, P3 ;  /* 0x000000680000780c */ /* 0x000fe20001fc4270 */
[----:B------:R-:W-:Y:S01]  /*14e80*/  FMUL R139, R139, UR11 ;  /* 0x0000000b8b8b7c20 */ /* 0x000fe20008400000 */
[----:B------:R-:W-:Y:S01]  /*14e90*/  FMUL R140, R140, UR11 ;  /* 0x0000000b8c8c7c20 */ /* 0x000fe20008400000 */
[----:B------:R-:W-:-:S03]  /*14ea0*/  F2FP.F16.F32.PACK_AB R138, RZ, R138 ;  /* 0x0000008aff8a723e */ /* 0x000fc600000000ff */
        /* <DEDUP_REMOVED lines=11> */
[----:B------:R-:W-:-:S03]  /*14f60*/  F2FP.F16.F32.PACK_AB R141, RZ, R141 ;  /* 0x0000008dff8d723e */ /* 0x000fc600000000ff */
[----:B------:R-:W-:Y:S02]  /*14f70*/  F2FP.F16.F32.PACK_AB R142, RZ, R142 ;  /* 0x0000008eff8e723e */ /* 0x000fe400000000ff */
[----:B------:R-:W-:Y:S01]  /*14f80*/  F2FP.F16.F32.PACK_AB R143, RZ, R143 ;  /* 0x0000008fff8f723e */ /* 0x000fe200000000ff */
[----:B------:R-:W-:Y:S04]  /*14f90*/  @P4 STG.E.U16 desc[UR20][R4.64+0xd2], R141 ;  /* 0x0000d28d04004986 */ /* 0x000fe8000c101514 */
[----:B------:R-:W-:Y:S01]  /*14fa0*/  @P5 STG.E.U16 desc[UR20][R6.64+0xd0], R142 ;  /* 0x0000d08e06005986 */ /* 0x000fe2000c101514 */
[----:B------:R-:W-:-:S03]  /*14fb0*/  ISETP.GT.AND P5, PT, R0, 0x70, P3 ;  /* 0x000000700000780c */ /* 0x000fc60001fa4270 */
[----:B------:R-:W-:Y:S01]  /*14fc0*/  @P6 STG.E.U16 desc[UR20][R6.64+0xd2], R143 ;  /* 0x0000d28f06006986 */ /* 0x000fe2000c101514 */
[----:B------:R-:W-:Y:S01]  /*14fd0*/  ISETP.GT.AND P6, PT, R0, 0x71, P3 ;  /* 0x000000710000780c */ /* 0x000fe20001fc4270 */
[----:B------:R-:W-:Y:S01]  /*14fe0*/  FMUL R144, R144, UR11 ;  /* 0x0000000b90907c20 */ /* 0x000fe20008400000 */
[----:B------:R-:W-:Y:S01]  /*14ff0*/  FMUL R145, R145, UR11 ;  /* 0x0000000b91917c20 */ /* 0x000fe20008400000 */
[----:B------:R-:W-:-:S03]  /*15000*/  ISETP.GT.AND P4, PT, R0, 0x70, P1 ;  /* 0x000000700000780c */ /* 0x000fc60000f84270 */
[----:B------:R-:W-:Y:S02]  /*15010*/  F2FP.F16.F32.PACK_AB R144, RZ, R144 ;  /* 0x00000090ff90723e */ /* 0x000fe400000000ff */
[----:B------:R-:W-:Y:S01]  /*15020*/  F2FP.F16.F32.PACK_AB R145, RZ, R145 ;  /* 0x00000091ff91723e */ /* 0x000fe200000000ff */
[----:B------:R-:W-:Y:S02]  /*15030*/  FMUL R146, R146, UR11 ;  /* 0x0000000b92927c20 */ /* 0x000fe40008400000 */
[----:B------:R-:W-:Y:S01]  /*15040*/  @P5 STG.E.U16 desc[UR20][R4.64+0xe0], R144 ;  /* 0x0000e09004005986 */ /* 0x000fe2000c101514 */
[----:B------:R-:W-:-:S03]  /*15050*/  ISETP.GT.AND P5, PT, R0, 0x71, P1 ;  /* 0x000000710000780c */ /* 0x000fc60000fa4270 */
[----:B------:R-:W-:Y:S01]  /*15060*/  @P6 STG.E.U16 desc[UR20][R4.64+0xe2], R145 ;  /* 0x0000e29104006986 */ /* 0x000fe2000c101514 */
[C---:B------:R-:W-:Y:S02]  /*15070*/  ISETP.GT.AND P6, PT, R0.reuse, 0x78, P3 ;  /* 0x000000780000780c */ /* 0x040fe40001fc4270 */
[----:B------:R-:W-:Y:S01]  /*15080*/  ISETP.GT.AND P3, PT, R0, 0x79, P3 ;  /* 0x000000790000780c */ /* 0x000fe20001f64270 */
[----:B------:R-:W-:Y:S01]  /*15090*/  FMUL R147, R147, UR11 ;  /* 0x0000000b93937c20 */ /* 0x000fe20008400000 */
[----:B------:R-:W-:Y:S01]  /*150a0*/  F2FP.F16.F32.PACK_AB R146, RZ, R146 ;  /* 0x00000092ff92723e */ /* 0x000fe200000000ff */
[----:B------:R-:W-:Y:S01]  /*150b0*/  FMUL R149, R149, UR11 ;  /* 0x0000000b95957c20 */ /* 0x000fe20008400000 */
[----:B------:R-:W-:Y:S02]  /*150c0*/  FMUL R148, R148, UR11 ;  /* 0x0000000b94947c20 */ /* 0x000fe40008400000 */
[----:B------:R-:W-:Y:S01]  /*150d0*/  F2FP.F16.F32.PACK_AB R147, RZ, R147 ;  /* 0x00000093ff93723e */ /* 0x000fe200000000ff */
[----:B------:R-:W-:Y:S01]  /*150e0*/  @P4 STG.E.U16 desc[UR20][R6.64+0xe0], R146 ;  /* 0x0000e09206004986 */ /* 0x000fe2000c101514 */
[----:B------:R-:W-:-:S02]  /*150f0*/  ISETP.GT.AND P4, PT, R0, 0x78, P1 ;  /* 0x000000780000780c */ /* 0x000fc40000f84270 */
[----:B------:R-:W-:Y:S02]  /*15100*/  F2FP.F16.F32.PACK_AB R149, RZ, R149 ;  /* 0x00000095ff95723e */ /* 0x000fe400000000ff */
[----:B------:R-:W-:Y:S01]  /*15110*/  ISETP.GT.AND P2, PT, R14, 0xc0, PT ;  /* 0x000000c00e00780c */ /* 0x000fe20003f44270 */
[----:B------:R-:W-:Y:S01]  /*15120*/  @P5 STG.E.U16 desc[UR20][R6.64+0xe2], R147 ;  /* 0x0000e29306005986 */ /* 0x000fe2000c101514 */
[----:B-1----:R-:W-:Y:S02]  /*15130*/  MOV R9, UR14 ;  /* 0x0000000e00097c02 */ /* 0x002fe40008000f00 */
[----:B------:R-:W-:Y:S01]  /*15140*/  ISETP.GT.AND P1, PT, R0, 0x79, P1 ;  /* 0x000000790000780c */ /* 0x000fe20000f24270 */
[----:B------:R-:W-:Y:S01]  /*15150*/  @P3 STG.E.U16 desc[UR20][R4.64+0xf2], R149 ;  /* 0x0000f29504003986 */ /* 0x000fe2000c101514 */
[----:B------:R-:W-:Y:S01]  /*15160*/  F2FP.F16.F32.PACK_AB R148, RZ, R148 ;  /* 0x00000094ff94723e */ /* 0x000fe200000000ff */
[----:B------:R-:W-:Y:S01]  /*15170*/  FMUL R150, R150, UR11 ;  /* 0x0000000b96967c20 */ /* 0x000fe20008400000 */
[----:B------:R-:W-:Y:S01]  /*15180*/  ISETP.GT.AND P3, PT, R0, RZ, P2 ;  /* 0x000000ff0000720c */ /* 0x000fe20001764270 */
[----:B------:R-:W-:Y:S01]  /*15190*/  FMUL R151, R151, UR11 ;  /* 0x0000000b97977c20 */ /* 0x000fe20008400000 */
[----:B------:R-:W-:Y:S01]  /*151a0*/  UIMAD UR6, UR15, 0x180, URZ ;  /* 0x000001800f0678a4 */ /* 0x000fe2000f8e023f */
[----:B------:R-:W-:Y:S01]  /*151b0*/  FMUL R24, R24, UR11 ;  /* 0x0000000b18187c20 */ /* 0x000fe20008400000 */
[----:B------:R-:W-:Y:S01]  /*151c0*/  IMAD.WIDE.U32 R2, R9, 0x180, R2 ;  /* 0x0000018009027825 */ /* 0x000fe200078e0002 */
[----:B------:R1:W-:Y:S01]  /*151d0*/  @P6 STG.E.U16 desc[UR20][R4.64+0xf0], R148 ;  /* 0x0000f09404006986 */ /* 0x0003e2000c101514 */
[----:B------:R-:W-:-:S02]  /*151e0*/  F2FP.F16.F32.PACK_AB R150, RZ, R150 ;  /* 0x00000096ff96723e */ /* 0x000fc400000000ff */
[----:B------:R-:W-:Y:S01]  /*151f0*/  F2FP.F16.F32.PACK_AB R151, RZ, R151 ;  /* 0x00000097ff97723e */ /* 0x000fe200000000ff */
[----:B------:R-:W-:Y:S01]  /*15200*/  VIADD R3, R3, UR6 ;  /* 0x0000000603037c36 */ /* 0x000fe20008000000 */
[----:B------:R-:W-:Y:S02]  /*15210*/  ISETP.GT.AND P5, PT, R0, 0x1, P2 ;  /* 0x000000010000780c */ /* 0x000fe400017a4270 */
[----:B------:R-:W-:Y:S01]  /*15220*/  F2FP.F16.F32.PACK_AB R24, RZ, R24 ;  /* 0x00000018ff18723e */ /* 0x000fe200000000ff */
[----:B------:R-:W-:Y:S01]  /*15230*/  FMUL R25, R25, UR11 ;  /* 0x0000000b19197c20 */ /* 0x000fe20008400000 */
[----:B-1----:R-:W-:Y:S02]  /*15240*/  @P4 IMAD.MOV.U32 R4, RZ, RZ, R6 ;  /* 0x000000ffff044224 */ /* 0x002fe400078e0006 */
[----:B------:R-:W-:Y:S01]  /*15250*/  @P4 IMAD.MOV.U32 R5, RZ, RZ, R7 ;  /* 0x000000ffff054224 */ /* 0x000fe200078e0007 */
[----:B------:R-:W-:-:S04]  /*15260*/  ISETP.GT.AND P0, PT, R14, 0xc8, PT ;  /* 0x000000c80e00780c */ /* 0x000fc80003f04270 */
[----:B------:R1:W-:Y:S01]  /*15270*/  @P4 STG.E.U16 desc[UR20][R4.64+0xf0], R150 ;  /* 0x0000f09604004986 */ /* 0x0003e2000c101514 */
[----:B------:R-:W-:-:S03]  /*15280*/  F2FP.F16.F32.PACK_AB R25, RZ, R25 ;  /* 0x00000019ff19723e */ /* 0x000fc600000000ff */
[----:B------:R2:W-:Y:S04]  /*15290*/  @P1 STG.E.U16 desc[UR20][R6.64+0xf2], R151 ;  /* 0x0000f29706001986 */ /* 0x0005e8000c101514 */
[----:B------:R-:W-:Y:S01]  /*152a0*/  @P3 STG.E.U16 desc[UR20][R2.64], R24 ;  /* 0x0000001802003986 */ /* 0x000fe2000c101514 */
[----:B------:R-:W-:Y:S01]  /*152b0*/  ISETP.GT.AND P3, PT, R0, RZ, P0 ;  /* 0x000000ff0000720c */ /* 0x000fe20000764270 */
[----:B------:R-:W-:Y:S01]  /*152c0*/  FMUL R26, R26, UR11 ;  /* 0x0000000b1a1a7c20 */ /* 0x000fe20008400000 */
[----:B-1----:R-:W-:Y:S01]  /*152d0*/  IADD3 R4, P1, R2, UR9, RZ ;  /* 0x0000000902047c10 */ /* 0x002fe2000ff3e0ff */
[----:B------:R-:W-:Y:S01]  /*152e0*/  @P5 STG.E.U16 desc[UR20][R2.64+0x2], R25 ;  /* 0x0000021902005986 */ /* 0x000fe2000c101514 */
[C---:B------:R-:W-:Y:S02]  /*152f0*/  ISETP.GT.AND P6, PT, R0.reuse, 0x1, P0 ;  /* 0x000000010000780c */ /* 0x040fe400007c4270 */
[----:B------:R-:W-:Y:S01]  /*15300*/  ISETP.GT.AND P5, PT, R0, 0x8, P2 ;  /* 0x000000080000780c */ /* 0x000fe200017a4270 */
[----:B------:R-:W-:Y:S01]  /*15310*/  FMUL R27, R27, UR11 ;  /* 0x0000000b1b1b7c20 */ /* 0x000fe20008400000 */
[----:B------:R-:W-:-:S02]  /*15320*/  F2FP.F16.F32.PACK_AB R26, RZ, R26 ;  /* 0x0000001aff1a723e */ /* 0x000fc400000000ff */
[----:B------:R-:W-:Y:S02]  /*15330*/  IADD3.X R5, R3, UR8, RZ, P1, !PT ;  /* 0x0000000803057c10 */ /* 0x000fe40008ffe4ff */
[----:B------:R-:W-:Y:S01]  /*15340*/  ISETP.GT.AND P4, PT, R0, 0x9, P2 ;  /* 0x000000090000780c */ /* 0x000fe20001784270 */
[----:B------:R-:W-:Y:S01]  /*15350*/  FMUL R28, R28, UR11 ;  /* 0x0000000b1c1c7c20 */ /* 0x000fe20008400000 */
[----:B------:R-:W-:Y:S01]  /*15360*/  FMUL R29, R29, UR11 ;  /* 0x0000000b1d1d7c20 */ /* 0x000fe20008400000 */
[----:B------:R-:W-:Y:S01]  /*15370*/  @P3 STG.E.U16 desc[UR20][R4.64], R26 ;  /* 0x0000001a04003986 */ /* 0x000fe2000c101514 */
[----:B------:R-:W-:Y:S02]  /*15380*/  F2FP.F16.F32.PACK_AB R27, RZ, R27 ;  /* 0x0000001bff1b723e */ /* 0x000fe400000000ff */
[----:B------:R-:W-:Y:S02]  /*15390*/  ISETP.GT.AND P3, PT, R0, 0x8, P0 ;  /* 0x000000080000780c */ /* 0x000fe40000764270 */
[----:B------:R-:W-:Y:S01]  /*153a0*/  F2FP.F16.F32.PACK_AB R28, RZ, R28 ;  /* 0x0000001cff1c723e */ /* 0x000fe200000000ff */
[----:B------:R-:W-:Y:S01]  /*153b0*/  FMUL R30, R30, UR11 ;  /* 0x0000000b1e1e7c20 */ /* 0x000fe20008400000 */
[----:B------:R-:W-:Y:S01]  /*153c0*/  F2FP.F16.F32.PACK_AB R29, RZ, R29 ;  /* 0x0000001dff1d723e */ /* 0x000fe200000000ff */
[----:B------:R-:W-:Y:S01]  /*153d0*/  @P6 STG.E.U16 desc[UR20][R4.64+0x2], R27 ;  /* 0x0000021b04006986 */ /* 0x000fe2000c101514 */
[----:B------:R-:W-:-:S03]  /*153e0*/  ISETP.GT.AND P6, PT, R0, 0x9, P0 ;  /* 0x000000090000780c */ /* 0x000fc600007c4270 */
[----:B------:R-:W-:Y:S01]  /*153f0*/  @P5 STG.E.U16 desc[UR20][R2.64+0x10], R28 ;  /* 0x0000101c02005986 */ /* 0x000fe2000c101514 */
[C---:B------:R-:W-:Y:S01]  /*15400*/  ISETP.GT.AND P5, PT, R0.reuse, 0x10, P2 ;  /* 0x000000100000780c */ /* 0x040fe200017a4270 */
[----:B------:R-:W-:Y:S01]  /*15410*/  FMUL R31, R31, UR11 ;  /* 0x0000000b1f1f7c20 */ /* 0x000fe20008400000 */
[----:B------:R-:W-:Y:S01]  /*15420*/  F2FP.F16.F32.PACK_AB R30, RZ, R30 ;  /* 0x0000001eff1e723e */ /* 0x000fe200000000ff */
[----:B------:R-:W-:Y:S01]  /*15430*/  @P4 STG.E.U16 desc[UR20][R2.64+0x12], R29 ;  /* 0x0000121d02004986 */ /* 0x000fe2000c101514 */
[----:B------:R-:W-:Y:S01]  /*15440*/  ISETP.GT.AND P4, PT, R0, 0x11, P2 ;  /* 0x000000110000780c */ /* 0x000fe20001784270 */
[----:B------:R-:W-:Y:S01]  /*15450*/  FMUL R32, R32, UR11 ;  /* 0x0000000b20207c20 */ /* 0x000fe20008400000 */
[----:B------:R-:W-:Y:S01]  /*15460*/  FMUL R33, R33, UR11 ;  /* 0x0000000b21217c20 */ /* 0x000fe20008400000 */
[----:B------:R-:W-:Y:S01]  /*15470*/  @P3 STG.E.U16 desc[UR20][R4.64+0x10], R30 ;  /* 0x0000101e04003986 */ /* 0x000fe2000c101514 */
[----:B------:R-:W-:Y:S02]  /*15480*/  F2FP.F16.F32.PACK_AB R31, RZ, R31 ;  /* 0x0000001fff1f723e */ /* 0x000fe400000000ff */
[----:B------:R-:W-:-:S02]  /*15490*/  ISETP.GT.AND P3, PT, R0, 0x10, P0 ;  /* 0x000000100000780c */ /* 0x000fc40000764270 */
[----:B------:R-:W-:Y:S01]  /*154a0*/  F2FP.F16.F32.PACK_AB R32, RZ, R32 ;  /* 0x00000020ff20723e */ /* 0x000fe200000000ff */
[----:B------:R-:W-:Y:S01]  /*154b0*/  FMUL R34, R34, UR11 ;  /* 0x0000000b22227c20 */ /* 0x000fe20008400000 */
[----:B------:R-:W-:Y:S01]  /*154c0*/  F2FP.F16.F32.PACK_AB R33, RZ, R33 ;  /* 0x00000021ff21723e */ /* 0x000fe200000000ff */
[----:B------:R-:W-:Y:S01]  /*154d0*/  @P6 STG.E.U16 desc[UR20][R4.64+0x12], R31 ;  /* 0x0000121f04006986 */ /* 0x000fe2000c101514 */
[----:B------:R-:W-:-:S03]  /*154e0*/  ISETP.GT.AND P6, PT, R0, 0x11, P0 ;  /* 0x000000110000780c */ /* 0x000fc600007c4270 */
[----:B------:R-:W-:Y:S01]  /*154f0*/  @P5 STG.E.U16 desc[UR20][R2.64+0x20], R32 ;  /* 0x0000202002005986 */ /* 0x000fe2000c101514 */
[----:B------:R-:W-:-:S03]  /*15500*/  F2FP.F16.F32.PACK_AB R34, RZ, R34 ;  /* 0x00000022ff22723e */ /* 0x000fc600000000ff */
[----:B------:R-:W-:Y:S01]  /*15510*/  @P4 STG.E.U16 desc[UR20][R2.64+0x22], R33 ;  /* 0x0000222102004986 */ /* 0x000fe2000c101514 */
[C---:B------:R-:W-:Y:S01]  /*15520*/  ISETP.GT.AND P4, PT, R0.reuse, 0x18, P2 ;  /* 0x000000180000780c */ /* 0x040fe20001784270 */
[----:B------:R-:W-:Y:S01]  /*15530*/  FMUL R35, R35, UR11 ;  /* 0x0000000b23237c20 */ /* 0x000fe20008400000 */
[----:B------:R-:W-:Y:S01]  /*15540*/  ISETP.GT.AND P5, PT, R0, 0x19, P2 ;  /* 0x000000190000780c */ /* 0x000fe200017a4270 */
[----:B------:R-:W-:Y:S01]  /*15550*/  FMUL R36, R36, UR11 ;  /* 0x0000000b24247c20 */ /* 0x000fe20008400000 */
[----:B------:R-:W-:Y:S01]  /*15560*/  FMUL R37, R37, UR11 ;  /* 0x0000000b25257c20 */ /* 0x000fe20008400000 */
[----:B------:R-:W-:Y:S01]  /*15570*/  @P3 STG.E.U16 desc[UR20][R4.64+0x20], R34 ;  /* 0x0000202204003986 */ /* 0x000fe2000c101514 */
[----:B------:R-:W-:Y:S02]  /*15580*/  ISETP.GT.AND P3, PT, R0, 0x18, P0 ;  /* 0x000000180000780c */ /* 0x000fe40000764270 */
[----:B------:R-:W-:Y:S01]  /*15590*/  F2FP.F16.F32.PACK_AB R35, RZ, R35 ;  /* 0x00000023ff23723e */ /* 0x000fe200000000ff */
[----:B------:R-:W-:Y:S01]  /*155a0*/  FMUL R38, R38, UR11 ;  /* 0x0000000b26267c20 */ /* 0x000fe20008400000 */
[----:B------:R-:W-:-:S02]  /*155b0*/  F2FP.F16.F32.PACK_AB R36, RZ, R36 ;  /* 0x00000024ff24723e */ /* 0x000fc400000000ff */
[----:B------:R-:W-:Y:S01]  /*155c0*/  F2FP.F16.F32.PACK_AB R37, RZ, R37 ;  /* 0x00000025ff25723e */ /* 0x000fe200000000ff */
[----:B------:R-:W-:Y:S01]  /*155d0*/  @P6 STG.E.U16 desc[UR20][R4.64+0x22], R35 ;  /* 0x0000222304006986 */ /* 0x000fe2000c101514 */
[----:B------:R-:W-:-:S03]  /*155e0*/  F2FP.F16.F32.PACK_AB R38, RZ, R38 ;  /* 0x00000026ff26723e */ /* 0x000fc600000000ff */
[----:B------:R-:W-:Y:S01]  /*155f0*/  @P4 STG.E.U16 desc[UR20][R2.64+0x30], R36 ;  /* 0x0000302402004986 */ /* 0x000fe2000c101514 */
[C---:B------:R-:W-:Y:S02]  /*15600*/  ISETP.GT.AND P4, PT, R0.reuse, 0x19, P0 ;  /* 0x000000190000780c */ /* 0x040fe40000784270 */
[C---:B------:R-:W-:Y:S01]  /*15610*/  ISETP.GT.AND P6, PT, R0.reuse, 0x20, P2 ;  /* 0x000000200000780c */ /* 0x040fe200017c4270 */
[----:B------:R-:W-:Y:S01]  /*15620*/  @P5 STG.E.U16 desc[UR20][R2.64+0x32], R37 ;  /* 0x0000322502005986 */ /* 0x000fe2000c101514 */
[----:B------:R-:W-:Y:S01]  /*15630*/  ISETP.GT.AND P5, PT, R0, 0x21, P2 ;  /* 0x000000210000780c */ /* 0x000fe200017a4270 */
[----:B------:R-:W-:Y:S01]  /*15640*/  FMUL R39, R39, UR11 ;  /* 0x0000000b27277c20 */ /* 0x000fe20008400000 */
[----:B------:R-:W-:Y:S01]  /*15650*/  FMUL R40, R40, UR11 ;  /* 0x0000000b28287c20 */ /* 0x000fe20008400000 */
[----:B------:R-:W-:Y:S01]  /*15660*/  FMUL R41, R41, UR11 ;  /* 0x0000000b29297c20 */ /* 0x000fe20008400000 */
[----:B------:R-:W-:Y:S01]  /*15670*/  @P3 STG.E.U16 desc[UR20][R4.64+0x30], R38 ;  /* 0x0000302604003986 */ /* 0x000fe2000c101514 */
[----:B------:R-:W-:Y:S01]  /*15680*/  ISETP.GT.AND P3, PT, R0, 0x20, P0 ;  /* 0x000000200000780c */ /* 0x000fe20000764270 */
[----:B------:R-:W-:Y:S01]  /*15690*/  FMUL R42, R42, UR11 ;  /* 0x0000000b2a2a7c20 */ /* 0x000fe20008400000 */
[----:B------:R-:W-:-:S02]  /*156a0*/  F2FP.F16.F32.PACK_AB R39, RZ, R39 ;  /* 0x00000027ff27723e */ /* 0x000fc400000000ff */
[----:B------:R-:W-:Y:S02]  /*156b0*/  F2FP.F16.F32.PACK_AB R40, RZ, R40 ;  /* 0x00000028ff28723e */ /* 0x000fe400000000ff */
[----:B------:R-:W-:Y:S01]  /*156c0*/  F2FP.F16.F32.PACK_AB R41, RZ, R41 ;  /* 0x00000029ff29723e */ /* 0x000fe200000000ff */
[----:B------:R-:W-:Y:S01]  /*156d0*/  @P4 STG.E.U16 desc[UR20][R4.64+0x32], R39 ;  /* 0x0000322704004986 */ /* 0x000fe2000c101514 */
[----:B------:R-:W-:Y:S02]  /*156e0*/  F2FP.F16.F32.PACK_AB R42, RZ, R42 ;  /* 0x0000002aff2a723e */ /* 0x000fe400000000ff */
        /* <DEDUP_REMOVED lines=31> */
[----:B------:R-:W-:-:S03]  /*158e0*/  F2FP.F16.F32.PACK_AB R50, RZ, R50 ;  /* 0x00000032ff32723e */ /* 0x000fc600000000ff */
[----:B------:R-:W-:Y:S01]  /*158f0*/  @P6 STG.E.U16 desc[UR20][R2.64+0x60], R48 ;  /* 0x0000603002006986 */ /* 0x000fe2000c101514 */
[----:B--2---:R-:W-:-:S03]  /*15900*/  IADD3.X R7, R3, UR8, RZ, P1, !PT ;  /* 0x0000000803077c10 */ /* 0x004fc60008ffe4ff */
[----:B------:R-:W-:Y:S01]  /*15910*/  @P5 STG.E.U16 desc[UR20][R2.64+0x62], R49 ;  /* 0x0000623102005986 */ /* 0x000fe2000c101514 */
[C---:B------:R-:W-:Y:S02]  /*15920*/  ISETP.GT.AND P5, PT, R0.reuse, 0x31, P0 ;  /* 0x000000310000780c */ /* 0x040fe400007a4270 */
[C---:B------:R-:W-:Y:S01]  /*15930*/  ISETP.GT.AND P1, PT, R0.reuse, 0x38, P0 ;  /* 0x000000380000780c */ /* 0x040fe20000724270 */
[----:B------:R1:W-:Y:S01]  /*15940*/  @P3 STG.E.U16 desc[UR20][R4.64+0x60], R50 ;  /* 0x0000603204003986 */ /* 0x0003e2000c101514 */
[C---:B------:R-:W-:Y:S02]  /*15950*/  ISETP.GT.AND P3, PT, R0.reuse, 0x39, P0 ;  /* 0x000000390000780c */ /* 0x040fe40000764270 */
[C---:B------:R-:W-:Y:S01]  /*15960*/  ISETP.GT.AND P6, PT, R0.reuse, 0x38, P2 ;  /* 0x000000380000780c */ /* 0x040fe200017c4270 */
[----:B------:R-:W-:Y:S01]  /*15970*/  FMUL R51, R51, UR11 ;  /* 0x0000000b33337c20 */ /* 0x000fe20008400000 */
[----:B------:R-:W-:Y:S01]  /*15980*/  ISETP.GT.AND P4, PT, R0, 0x39, P2 ;  /* 0x000000390000780c */ /* 0x000fe20001784270 */
[----:B------:R-:W-:Y:S01]  /*15990*/  FMUL R52, R52, UR11 ;  /* 0x0000000b34347c20 */ /* 0x000fe20008400000 */
[----:B------:R-:W-:Y:S01]  /*159a0*/  FMUL R53, R53, UR11 ;  /* 0x0000000b35357c20 */ /* 0x000fe20008400000 */
[----:B------:R-:W-:Y:S01]  /*159b0*/  FMUL R54, R54, UR11 ;  /* 0x0000000b36367c20 */ /* 0x000fe20008400000 */
[----:B------:R-:W-:Y:S01]  /*159c0*/  FMUL R55, R55, UR11 ;  /* 0x0000000b37377c20 */ /* 0x000fe20008400000 */
[----:B------:R-:W-:-:S02]  /*159d0*/  F2FP.F16.F32.PACK_AB R51, RZ, R51 ;  /* 0x00000033ff33723e */ /* 0x000fc400000000ff */
[----:B------:R-:W-:Y:S02]  /*159e0*/  @P5 MOV R6, R4 ;  /* 0x0000000400065202 */ /* 0x000fe40000000f00 */
[----:B------:R-:W-:Y:S01]  /*159f0*/  F2FP.F16.F32.PACK_AB R52, RZ, R52 ;  /* 0x00000034ff34723e */ /* 0x000fe200000000ff */
[C---:B-1----:R-:W-:Y:S01]  /*15a00*/  VIADD R4, R2.reuse, UR9 ;  /* 0x0000000902047c36 */ /* 0x042fe20008000000 */
[----:B------:R-:W-:Y:S01]  /*15a10*/  F2FP.F16.F32.PACK_AB R53, RZ, R53 ;  /* 0x00000035ff35723e */ /* 0x000fe200000000ff */
[----:B------:R-:W-:Y:S01]  /*15a20*/  @P1 IMAD.MOV.U32 R5, RZ, RZ, R7 ;  /* 0x000000ffff051224 */ /* 0x000fe200078e0007 */
[----:B------:R-:W-:Y:S01]  /*15a30*/  F2FP.F16.F32.PACK_AB R54, RZ, R54 ;  /* 0x00000036ff36723e */ /* 0x000fe200000000ff */
[----:B------:R-:W-:Y:S01]  /*15a40*/  VIADD R8, R2, UR9 ;  /* 0x0000000902087c36 */ /* 0x000fe20008000000 */
[----:B------:R-:W-:Y:S01]  /*15a50*/  F2FP.F16.F32.PACK_AB R55, RZ, R55 ;  /* 0x00000037ff37723e */ /* 0x000fe200000000ff */
[----:B------:R-:W-:Y:S01]  /*15a60*/  @P5 STG.E.U16 desc[UR20][R6.64+0x62], R51 ;  /* 0x0000623306005986 */ /* 0x000fe2000c101514 */
[----:B------:R-:W-:-:S03]  /*15a70*/  @P3 MOV R9, R7 ;  /* 0x0000000700093202 */ /* 0x000fc60000000f00 */
[----:B------:R-:W-:Y:S04]  /*15a80*/  @P6 STG.E.U16 desc[UR20][R2.64+0x70], R52 ;  /* 0x0000703402006986 */ /* 0x000fe8000c101514 */
[----:B------:R-:W-:Y:S04]  /*15a90*/  @P4 STG.E.U16 desc[UR20][R2.64+0x72], R53 ;  /* 0x0000723502004986 */ /* 0x000fe8000c101514 */
[----:B------:R1:W-:Y:S01]  /*15aa0*/  @P1 STG.E.U16 desc[UR20][R4.64+0x70], R54 ;  /* 0x0000703604001986 */ /* 0x0003e2000c101514 */
[----:B------:R-:W-:-:S03]  /*15ab0*/  ISETP.GT.AND P1, PT, R0, 0x40, P0 ;  /* 0x000000400000780c */ /* 0x000fc60000724270 */
[----:B------:R2:W-:Y:S01]  /*15ac0*/  @P3 STG.E.U16 desc[UR20][R8.64+0x72], R55 ;  /* 0x0000723708003986 */ /* 0x0005e2000c101514 */
[C---:B------:R-:W-:Y:S02]  /*15ad0*/  ISETP.GT.AND P3, PT, R0.reuse, 0x41, P0 ;  /* 0x000000410000780c */ /* 0x040fe40000764270 */
[C---:B------:R-:W-:Y:S02]  /*15ae0*/  ISETP.GT.AND P4, PT, R0.reuse, 0x40, P2 ;  /* 0x000000400000780c */ /* 0x040fe40001784270 */
[----:B------:R-:W-:Y:S01]  /*15af0*/  ISETP.GT.AND P5, PT, R0, 0x41, P2 ;  /* 0x000000410000780c */ /* 0x000fe200017a4270 */
[----:B------:R-:W-:Y:S01]  /*15b00*/  FMUL R56, R56, UR11 ;  /* 0x0000000b38387c20 */ /* 0x000fe20008400000 */
[----:B------:R-:W-:Y:S01]  /*15b10*/  FMUL R57, R57, UR11 ;  /* 0x0000000b39397c20 */ /* 0x000fe20008400000 */
[----:B------:R-:W-:Y:S01]  /*15b20*/  FMUL R58, R58, UR11 ;  /* 0x0000000b3a3a7c20 */ /* 0x000fe20008400000 */
[----:B------:R-:W-:Y:S02]  /*15b30*/  FMUL R59, R59, UR11 ;  /* 0x0000000b3b3b7c20 */ /* 0x000fe40008400000 */
[----:B------:R-:W-:Y:S01]  /*15b40*/  F2FP.F16.F32.PACK_AB R56, RZ, R56 ;  /* 0x00000038ff38723e */ /* 0x000fe200000000ff */
[--C-:B-1----:R-:W-:Y:S01]  /*15b50*/  @P1 IMAD.MOV.U32 R5, RZ, RZ, R7.reuse ;  /* 0x000000ffff051224 */ /* 0x102fe200078e0007 */
[----:B------:R-:W-:Y:S01]  /*15b60*/  F2FP.F16.F32.PACK_AB R57, RZ, R57 ;  /* 0x00000039ff39723e */ /* 0x000fe200000000ff */
[----:B--2---:R-:W-:Y:S01]  /*15b70*/  @P3 IMAD.MOV.U32 R9, RZ, RZ, R7 ;  /* 0x000000ffff093224 */ /* 0x004fe200078e0007 */
[----:B------:R-:W-:-:S02]  /*15b80*/  F2FP.F16.F32.PACK_AB R58, RZ, R58 ;  /* 0x0000003aff3a723e */ /* 0x000fc400000000ff */
[----:B------:R-:W-:Y:S01]  /*15b90*/  F2FP.F16.F32.PACK_AB R59, RZ, R59 ;  /* 0x0000003bff3b723e */ /* 0x000fe200000000ff */
        /* <DEDUP_REMOVED lines=13> */
[----:B-1----:R-:W-:Y:S01]  /*15c70*/  @P1 IMAD.MOV.U32 R5, RZ, RZ, R7 ;  /* 0x000000ffff051224 */ /* 0x002fe200078e0007 */
[----:B------:R-:W-:-:S02]  /*15c80*/  F2FP.F16.F32.PACK_AB R61, RZ, R61 ;  /* 0x0000003dff3d723e */ /* 0x000fc400000000ff */
[----:B------:R-:W-:Y:S02]  /*15c90*/  F2FP.F16.F32.PACK_AB R62, RZ, R62 ;  /* 0x0000003eff3e723e */ /* 0x000fe400000000ff */
[----:B------:R-:W-:Y:S02]  /*15ca0*/  F2FP.F16.F32.PACK_AB R63, RZ, R63 ;  /* 0x0000003fff3f723e */ /* 0x000fe400000000ff */
[----:B--2---:R-:W-:Y:S01]  /*15cb0*/  @P3 MOV R9, R7 ;  /* 0x0000000700093202 */ /* 0x004fe20000000f00 */
[----:B------:R-:W-:Y:S01]  /*15cc0*/  @P4 STG.E.U16 desc[UR20][R2.64+0x90], R60 ;  /* 0x0000903c02004986 */ /* 0x000fe2000c101514 */
[----:B------:R-:W-:-:S03]  /*15cd0*/  ISETP.GT.AND P4, PT, R0, 0x50, P2 ;  /* 0x000000500000780c */ /* 0x000fc60001784270 */
[----:B------:R-:W-:Y:S01]  /*15ce0*/  @P5 STG.E.U16 desc[UR20][R2.64+0x92], R61 ;  /* 0x0000923d02005986 */ /* 0x000fe2000c101514 */
[----:B------:R-:W-:-:S03]  /*15cf0*/  FMUL R64, R64, UR11 ;  /* 0x0000000b40407c20 */ /* 0x000fc60008400000 */
[----:B------:R1:W-:Y:S01]  /*15d00*/  @P1 STG.E.U16 desc[UR20][R4.64+0x90], R62 ;  /* 0x0000903e04001986 */ /* 0x0003e2000c101514 */
[----:B------:R-:W-:-:S03]  /*15d10*/  ISETP.GT.AND P1, PT, R0, 0x50, P0 ;  /* 0x000000500000780c */ /* 0x000fc60000724270 */
[----:B------:R2:W-:Y:S01]  /*15d20*/  @P3 STG.E.U16 desc[UR20][R8.64+0x92], R63 ;  /* 0x0000923f08003986 */ /* 0x0005e2000c101514 */
        /* <DEDUP_REMOVED lines=8> */
[----:B------:R-:W-:Y:S01]  /*15db0*/  ISETP.GT.AND P4, PT, R0, 0x58, P2 ;  /* 0x000000580000780c */ /* 0x000fe20001784270 */
[--C-:B-1----:R-:W-:Y:S01]  /*15dc0*/  @P1 IMAD.MOV.U32 R5, RZ, RZ, R7.reuse ;  /* 0x000000ffff051224 */ /* 0x102fe200078e0007 */
[----:B------:R-:W-:Y:S01]  /*15dd0*/  F2FP.F16.F32.PACK_AB R66, RZ, R66 ;  /* 0x00000042ff42723e */ /* 0x000fe200000000ff */
[----:B--2---:R-:W-:Y:S01]  /*15de0*/  @P3 IMAD.MOV.U32 R9, RZ, RZ, R7 ;  /* 0x000000ffff093224 */ /* 0x004fe200078e0007 */
[----:B------:R-:W-:Y:S01]  /*15df0*/  F2FP.F16.F32.PACK_AB R67, RZ, R67 ;  /* 0x00000043ff43723e */ /* 0x000fe200000000ff */
[----:B------:R-:W-:Y:S01]  /*15e00*/  FMUL R68, R68, UR11 ;  /* 0x0000000b44447c20 */ /* 0x000fe20008400000 */
[----:B------:R-:W-:Y:S04]  /*15e10*/  @P5 STG.E.U16 desc[UR20][R2.64+0xa2], R65 ;  /* 0x0000a24102005986 */ /* 0x000fe8000c101514 */
[----:B------:R1:W-:Y:S01]  /*15e20*/  @P1 STG.E.U16 desc[UR20][R4.64+0xa0], R66 ;  /* 0x0000a04204001986 */ /* 0x0003e2000c101514 */
[----:B------:R-:W-:-:S02]  /*15e30*/  ISETP.GT.AND P1, PT, R0, 0x58, P0 ;  /* 0x000000580000780c */ /* 0x000fc40000724270 */
[----:B------:R-:W-:Y:S01]  /*15e40*/  F2FP.F16.F32.PACK_AB R68, RZ, R68 ;  /* 0x00000044ff44723e */ /* 0x000fe200000000ff */
[----:B------:R2:W-:Y:S01]  /*15e50*/  @P3 STG.E.U16 desc[UR20][R8.64+0xa2], R67 ;  /* 0x0000a24308003986 */ /* 0x0005e2000c101514 */
[C---:B------:R-:W-:Y:S02]  /*15e60*/  ISETP.GT.AND P3, PT, R0.reuse, 0x59, P0 ;  /* 0x000000590000780c */ /* 0x040fe40000764270 */
[C---:B------:R-:W-:Y:S01]  /*15e70*/  ISETP.GT.AND P5, PT, R0.reuse, 0x59, P2 ;  /* 0x000000590000780c */ /* 0x040fe200017a4270 */
[----:B------:R-:W-:Y:S01]  /*15e80*/  FMUL R69, R69, UR11 ;  /* 0x0000000b45457c20 */ /* 0x000fe20008400000 */
[----:B------:R-:W-:Y:S01]  /*15e90*/  @P4 STG.E.U16 desc[UR20][R2.64+0xb0], R68 ;  /* 0x0000b04402004986 */ /* 0x000fe2000c101514 */
[----:B------:R-:W-:Y:S01]  /*15ea0*/  ISETP.GT.AND P4, PT, R0, 0x60, P2 ;  /* 0x000000600000780c */ /* 0x000fe20001784270 */
[----:B------:R-:W-:Y:S01]  /*15eb0*/  FMUL R70, R70, UR11 ;  /* 0x0000000b46467c20 */ /* 0x000fe20008400000 */
[----:B------:R-:W-:Y:S01]  /*15ec0*/  FMUL R71, R71, UR11 ;  /* 0x0000000b47477c20 */ /* 0x000fe20008400000 */
[----:B------:R-:W-:Y:S01]  /*15ed0*/  FMUL R72, R72, UR11 ;  /* 0x0000000b48487c20 */ /* 0x000fe20008400000 */
[----:B------:R-:W-:Y:S01]  /*15ee0*/  F2FP.F16.F32.PACK_AB R69, RZ, R69 ;  /* 0x00000045ff45723e */ /* 0x000fe200000000ff */
[----:B-1----:R-:W-:Y:S01]  /*15ef0*/  @P1 IMAD.MOV.U32 R5, RZ, RZ, R7 ;  /* 0x000000ffff051224 */ /* 0x002fe200078e0007 */
[----:B------:R-:W-:-:S02]  /*15f00*/  F2FP.F16.F32.PACK_AB R70, RZ, R70 ;  /* 0x00000046ff46723e */ /* 0x000fc400000000ff */
[----:B------:R-:W-:Y:S02]  /*15f10*/  F2FP.F16.F32.PACK_AB R71, RZ, R71 ;  /* 0x00000047ff47723e */ /* 0x000fe400000000ff */
[----:B--2---:R-:W-:Y:S01]  /*15f20*/  @P3 MOV R9, R7 ;  /* 0x0000000700093202 */ /* 0x004fe20000000f00 */
[----:B------:R-:W-:Y:S01]  /*15f30*/  @P5 STG.E.U16 desc[UR20][R2.64+0xb2], R69 ;  /* 0x0000b24502005986 */ /* 0x000fe2000c101514 */
[----:B------:R-:W-:Y:S02]  /*15f40*/  F2FP.F16.F32.PACK_AB R72, RZ, R72 ;  /* 0x00000048ff48723e */ /* 0x000fe400000000ff */
[----:B------:R-:W-:Y:S01]  /*15f50*/  ISETP.GT.AND P5, PT, R0, 0x61, P2 ;  /* 0x000000610000780c */ /* 0x000fe200017a4270 */
[----:B------:R1:W-:Y:S01]  /*15f60*/  @P1 STG.E.U16 desc[UR20][R4.64+0xb0], R70 ;  /* 0x0000b04604001986 */ /* 0x0003e2000c101514 */
[----:B------:R-:W-:-:S03]  /*15f70*/  FMUL R73, R73, UR11 ;  /* 0x0000000b49497c20 */ /* 0x000fc60008400000 */
[----:B------:R2:W-:Y:S01]  /*15f80*/  @P3 STG.E.U16 desc[UR20][R8.64+0xb2], R71 ;  /* 0x0000b24708003986 */ /* 0x0005e2000c101514 */
[----:B------:R-:W-:-:S03]  /*15f90*/  ISETP.GT.AND P3, PT, R0, 0x60, P0 ;  /* 0x000000600000780c */ /* 0x000fc60000764270 */
[----:B------:R-:W-:Y:S01]  /*15fa0*/  @P4 STG.E.U16 desc[UR20][R2.64+0xc0], R72 ;  /* 0x0000c04802004986 */ /* 0x000fe2000c101514 */
[----:B------:R-:W-:Y:S02]  /*15fb0*/  ISETP.GT.AND P4, PT, R0, 0x61, P0 ;  /* 0x000000610000780c */ /* 0x000fe40000784270 */
[----:B------:R-:W-:Y:S01]  /*15fc0*/  F2FP.F16.F32.PACK_AB R73, RZ, R73 ;  /* 0x00000049ff49723e */ /* 0x000fe200000000ff */
[----:B------:R-:W-:Y:S01]  /*15fd0*/  FMUL R74, R74, UR11 ;  /* 0x0000000b4a4a7c20 */ /* 0x000fe20008400000 */
[----:B------:R-:W-:Y:S01]  /*15fe0*/  FMUL R75, R75, UR11 ;  /* 0x0000000b4b4b7c20 */ /* 0x000fe20008400000 */
[C---:B------:R-:W-:Y:S02]  /*15ff0*/  ISETP.GT.AND P1, PT, R0.reuse, 0x69, P2 ;  /* 0x000000690000780c */ /* 0x040fe40001724270 */
[----:B------:R-:W-:Y:S01]  /*16000*/  @P5 STG.E.U16 desc[UR20][R2.64+0xc2], R73 ;  /* 0x0000c24902005986 */ /* 0x000fe2000c101514 */
[----:B------:R-:W-:Y:S01]  /*16010*/  ISETP.GT.AND P5, PT, R0, 0x68, P2 ;  /* 0x000000680000780c */ /* 0x000fe200017a4270 */
[--C-:B-1----:R-:W-:Y:S01]  /*16020*/  @P3 IMAD.MOV.U32 R5, RZ, RZ, R7.reuse ;  /* 0x000000ffff053224 */ /* 0x102fe200078e0007 */
[----:B------:R-:W-:Y:S01]  /*16030*/  F2FP.F16.F32.PACK_AB R74, RZ, R74 ;  /* 0x0000004aff4a723e */ /* 0x000fe200000000ff */
[----:B------:R-:W-:Y:S01]  /*16040*/  FMUL R76, R76, UR11 ;  /* 0x0000000b4c4c7c20 */ /* 0x000fe20008400000 */
[----:B------:R-:W-:Y:S01]  /*16050*/  F2FP.F16.F32.PACK_AB R75, RZ, R75 ;  /* 0x0000004bff4b723e */ /* 0x000fe200000000ff */
[----:B--2---:R-:W-:-:S02]  /*16060*/  @P4 IMAD.MOV.U32 R9, RZ, RZ, R7 ;  /* 0x000000ffff094224 */ /* 0x004fc400078e0007 */
[----:B------:R-:W-:Y:S01]  /*16070*/  FMUL R77, R77, UR11 ;  /* 0x0000000b4d4d7c20 */ /* 0x000fe20008400000 */
[----:B------:R1:W-:Y:S01]  /*16080*/  @P3 STG.E.U16 desc[UR20][R4.64+0xc0], R74 ;  /* 0x0000c04a04003986 */ /* 0x0003e2000c101514 */
[----:B------:R-:W-:Y:S02]  /*16090*/  F2FP.F16.F32.PACK_AB R76, RZ, R76 ;  /* 0x0000004cff4c723e */ /* 0x000fe400000000ff */
[C---:B------:R-:W-:Y:S01]  /*160a0*/  ISETP.GT.AND P3, PT, R0.reuse, 0x68, P0 ;  /* 0x000000680000780c */ /* 0x040fe20000764270 */
[----:B------:R2:W-:Y:S01]  /*160b0*/  @P4 STG.E.U16 desc[UR20][R8.64+0xc2], R75 ;  /* 0x0000c24b08004986 */ /* 0x0005e2000c101514 */
[----:B------:R-:W-:Y:S02]  /*160c0*/  F2FP.F16.F32.PACK_AB R77, RZ, R77 ;  /* 0x0000004dff4d723e */ /* 0x000fe400000000ff */
[----:B------:R-:W-:Y:S01]  /*160d0*/  ISETP.GT.AND P4, PT, R0, 0x69, P0 ;  /* 0x000000690000780c */ /* 0x000fe20000784270 */
[----:B------:R-:W-:Y:S01]  /*160e0*/  @P5 STG.E.U16 desc[UR20][R2.64+0xd0], R76 ;  /* 0x0000d04c02005986 */ /* 0x000fe2000c101514 */
[----:B------:R-:W-:-:S03]  /*160f0*/  FMUL R78, R78, UR11 ;  /* 0x0000000b4e4e7c20 */ /* 0x000fc60008400000 */
[----:B------:R-:W-:Y:S01]  /*16100*/  @P1 STG.E.U16 desc[UR20][R2.64+0xd2], R77 ;  /* 0x0000d24d02001986 */ /* 0x000fe2000c101514 */
[----:B------:R-:W-:Y:S01]  /*16110*/  ISETP.GT.AND P1, PT, R0, 0x70, P2 ;  /* 0x000000700000780c */ /* 0x000fe20001724270 */
[----:B------:R-:W-:Y:S01]  /*16120*/  FMUL R79, R79, UR11 ;  /* 0x0000000b4f4f7c20 */ /* 0x000fe20008400000 */
[----:B------:R-:W-:Y:S01]  /*16130*/  FMUL R80, R80, UR11 ;  /* 0x0000000b50507c20 */ /* 0x000fe20008400000 */
[----:B------:R-:W-:Y:S01]  /*16140*/  F2FP.F16.F32.PACK_AB R78, RZ, R78 ;  /* 0x0000004eff4e723e */ /* 0x000fe200000000ff */
[----:B-1----:R-:W-:Y:S02]  /*16150*/  @P3 IMAD.MOV.U32 R5, RZ, RZ, R7 ;  /* 0x000000ffff053224 */ /* 0x002fe400078e0007 */
[----:B------:R-:W-:Y:S02]  /*16160*/  F2FP.F16.F32.PACK_AB R79, RZ, R79 ;  /* 0x0000004fff4f723e */ /* 0x000fe400000000ff */
[----:B--2---:R-:W-:Y:S02]  /*16170*/  @P4 MOV R9, R7 ;  /* 0x0000000700094202 */ /* 0x004fe40000000f00 */
[----:B------:R-:W-:Y:S01]  /*16180*/  F2FP.F16.F32.PACK_AB R80, RZ, R80 ;  /* 0x00000050ff50723e */ /* 0x000fe200000000ff */
[----:B------:R1:W-:Y:S01]  /*16190*/  @P3 STG.E.U16 desc[UR20][R4.64+0xd0], R78 ;  /* 0x0000d04e04003986 */ /* 0x0003e2000c101514 */
[----:B------:R-:W-:-:S02]  /*161a0*/  ISETP.GT.AND P6, PT, R0, 0x70, P0 ;  /* 0x000000700000780c */ /* 0x000fc400007c4270 */
[C---:B------:R-:W-:Y:S01]  /*161b0*/  ISETP.GT.AND P5, PT, R0.reuse, 0x71, P0 ;  /* 0x000000710000780c */ /* 0x040fe200007a4270 */
        /* <DEDUP_REMOVED lines=9> */
[----:B------:R-:W-:Y:S01]  /*16250*/  FMUL R84, R84, UR11 ;  /* 0x0000000b54547c20 */ /* 0x000fe20008400000 */
[----:B------:R-:W-:Y:S01]  /*16260*/  ISETP.GT.AND P0, PT, R0, 0x79, P0 ;  /* 0x000000790000780c */ /* 0x000fe20000704270 */
[----:B------:R-:W-:Y:S01]  /*16270*/  FMUL R85, R85, UR11 ;  /* 0x0000000b55557c20 */ /* 0x000fe20008400000 */
[----:B------:R-:W-:Y:S01]  /*16280*/  FMUL R86, R86, UR11 ;  /* 0x0000000b56567c20 */ /* 0x000fe20008400000 */
[----:B------:R-:W-:Y:S01]  /*16290*/  F2FP.F16.F32.PACK_AB R81, RZ, R81 ;  /* 0x00000051ff51723e */ /* 0x000fe200000000ff */
[----:B-1----:R-:W-:Y:S01]  /*162a0*/  @P6 IMAD.MOV.U32 R5, RZ, RZ, R7 ;  /* 0x000000ffff056224 */ /* 0x002fe200078e0007 */
[----:B------:R-:W-:Y:S01]  /*162b0*/  F2FP.F16.F32.PACK_AB R82, RZ, R82 ;  /* 0x00000052ff52723e */ /* 0x000fe200000000ff */
[----:B------:R-:W-:Y:S01]  /*162c0*/  @P3 IMAD.MOV.U32 R10, RZ, RZ, R2 ;  /* 0x000000ffff0a3224 */ /* 0x000fe200078e0002 */
[----:B------:R-:W-:-:S02]  /*162d0*/  F2FP.F16.F32.PACK_AB R83, RZ, R83 ;  /* 0x00000053ff53723e */ /* 0x000fc400000000ff */
[----:B--2---:R-:W-:Y:S01]  /*162e0*/  @P5 MOV R9, R7 ;  /* 0x0000000700095202 */ /* 0x004fe20000000f00 */
[----:B------:R-:W-:Y:S01]  /*162f0*/  @P2 IMAD.MOV.U32 R12, RZ, RZ, R2 ;  /* 0x000000ffff0c2224 */ /* 0x000fe200078e0002 */
[----:B------:R-:W-:Y:S01]  /*16300*/  @P3 MOV R11, R3 ;  /* 0x00000003000b3202 */ /* 0x000fe20000000f00 */
[----:B------:R-:W-:Y:S01]  /*16310*/  @P2 IMAD.MOV.U32 R13, RZ, RZ, R3 ;  /* 0x000000ffff0d2224 */ /* 0x000fe200078e0003 */
[----:B------:R-:W-:Y:S01]  /*16320*/  F2FP.F16.F32.PACK_AB R84, RZ, R84 ;  /* 0x00000054ff54723e */ /* 0x000fe200000000ff */
[C---:B------:R-:W-:Y:S01]  /*16330*/  VIADD R14, R2.reuse, UR9 ;  /* 0x00000009020e7c36 */ /* 0x040fe20008000000 */
[----:B------:R-:W-:Y:S01]  /*16340*/  F2FP.F16.F32.PACK_AB R85, RZ, R85 ;  /* 0x00000055ff55723e */ /* 0x000fe200000000ff */
[----:B------:R3:W-:Y:S01]  /*16350*/  @P1 STG.E.U16 desc[UR20][R2.64+0xe2], R81 ;  /* 0x0000e25102001986 */ /* 0x0007e2000c101514 */
[----:B------:R-:W-:Y:S01]  /*16360*/  F2FP.F16.F32.PACK_AB R86, RZ, R86 ;  /* 0x00000056ff56723e */ /* 0x000fe200000000ff */
[----:B------:R-:W-:Y:S02]  /*16370*/  @P4 IMAD.MOV.U32 R15, RZ, RZ, R7 ;  /* 0x000000ffff0f4224 */ /* 0x000fe400078e0007 */
[----:B------:R3:W-:Y:S01]  /*16380*/  @P6 STG.E.U16 desc[UR20][R4.64+0xe0], R82 ;  /* 0x0000e05204006986 */ /* 0x0007e2000c101514 */
[----:B------:R-:W-:-:S03]  /*16390*/  VIADD R16, R2, UR9 ;  /* 0x0000000902107c36 */ /* 0x000fc60008000000 */
[----:B------:R3:W-:Y:S04]  /*163a0*/  @P5 STG.E.U16 desc[UR20][R8.64+0xe2], R83 ;  /* 0x0000e25308005986 */ /* 0x0007e8000c101514 */
[----:B------:R3:W-:Y:S04]  /*163b0*/  @P3 STG.E.U16 desc[UR20][R10.64+0xf0], R84 ;  /* 0x0000f0540a003986 */ /* 0x0007e8000c101514 */
[----:B------:R3:W-:Y:S01]  /*163c0*/  @P2 STG.E.U16 desc[UR20][R12.64+0xf2], R85 ;  /* 0x0000f2550c002986 */ /* 0x0007e2000c101514 */
[----:B------:R-:W-:-:S03]  /*163d0*/  FMUL R87, R87, UR11 ;  /* 0x0000000b57577c20 */ /* 0x000fc60008400000 */
[----:B------:R3:W-:Y:S01]  /*163e0*/  @P4 STG.E.U16 desc[UR20][R14.64+0xf0], R86 ;  /* 0x0000f0560e004986 */ /* 0x0007e2000c101514 */
[----:B------:R-:W-:Y:S05]  /*163f0*/  @!P0 EXIT ;  /* 0x000000000000894d */ /* 0x000fea0003800000 */
[----:B------:R-:W-:Y:S01]  /*16400*/  F2FP.F16.F32.PACK_AB R87, RZ, R87 ;  /* 0x00000057ff57723e */ /* 0x000fe200000000ff */
[----:B------:R-:W-:-:S05]  /*16410*/  IMAD.MOV.U32 R17, RZ, RZ, R7 ;  /* 0x000000ffff117224 */ /* 0x000fca00078e0007 */
[----:B------:R-:W-:Y:S01]  /*16420*/  STG.E.U16 desc[UR20][R16.64+0xf2], R87 ;  /* 0x0000f25710007986 */ /* 0x000fe2000c101514 */
[----:B------:R-:W-:Y:S05]  /*16430*/  EXIT ;  /* 0x000000000000794d */ /* 0x000fea0003800000 */
.L_x_13:
[----:B------:R-:W-:-:S13]  /*16440*/  ISETP.NE.AND P0, PT, RZ, UR7, PT ;  /* 0x00000007ff007c0c */ /* 0x000fda000bf05270 */
[----:B------:R-:W-:Y:S05]  /*16450*/  @P0 EXIT ;  /* 0x000000000000094d */ /* 0x000fea0003800000 */
[----:B------:R-:W-:-:S13]  /*16460*/  ELECT P0, URZ, PT ;  /* 0x00000000003f782f */ /* 0x000fda0003800000 */
[----:B------:R-:W-:Y:S05]  /*16470*/  @!P0 BRA `(.L_x_528) ;  /* 0x0000000400ec8947 */ /* 0x000fea0003800000 */
[----:B------:R-:W-:-:S06]  /*16480*/  UISETP.GE.AND UP0, UPT, UR5, 0x1, UPT ;  /* 0x000000010500788c */ /* 0x000fcc000bf06270 */
[----:B------:R-:W-:-:S13]  /*16490*/  PLOP3.LUT P0, PT, PT, PT, UP0, 0x80, 0x0 ;  /* 0x000000000000781c */ /* 0x000fda0003f0f008 */
[----:B------:R-:W-:Y:S05]  /*164a0*/  @!P0 BRA `(.L_x_528) ;  /* 0x0000000400e08947 */ /* 0x000fea0003800000 */
[----:B------:R-:W0:Y:S01]  /*164b0*/  S2R R2, SR_CgaCtaId ;  /* 0x0000000000027919 */ /* 0x000e220000008800 */
[----:B------:R-:W-:Y:S01]  /*164c0*/  UIMAD UR7, UR32, UR33, URZ ;  /* 0x00000021200772a4 */ /* 0x000fe2000f8e023f */
[----:B------:R-:W-:Y:S01]  /*164d0*/  IMAD.SHL.U32 R16, R7, 0x100, RZ ;  /* 0x0000010007107824 */ /* 0x000fe200078e00ff */
[----:B------:R-:W-:Y:S01]  /*164e0*/  ULDC UR8, c[0x0][0x384] ;  /* 0x0000e10000087ab9 */ /* 0x000fe20000000800 */
[----:B------:R-:W-:Y:S01]  /*164f0*/  LOP3.LUT P0, RZ, R6, 0x1f, RZ, 0xc0, !PT ;  /* 0x0000001f06ff7812 */ /* 0x000fe2000780c0ff */
[----:B------:R-:W-:Y:S01]  /*16500*/  UIMAD UR7, UR4, UR7, 0x1 ;  /* 0x00000001040774a4 */ /* 0x000fe2000f8e0207 */
[----:B------:R-:W-:Y:S01]  /*16510*/  SHF.L.U32 R18, R8, 0x7, RZ ;  /* 0x0000000708127819 */ /* 0x000fe200000006ff */
[----:B------:R-:W-:Y:S01]  /*16520*/  IMAD.U32 R3, RZ, RZ, UR6 ;  /* 0x00000006ff037e24 */ /* 0x000fe2000f8e00ff */
[----:B------:R-:W-:Y:S01]  /*16530*/  ULDC UR9, c[0x0][0x388] ;  /* 0x0000e20000097ab9 */ /* 0x000fe20000000800 */
[----:B------:R-:W-:Y:S01]  /*16540*/  IMAD.HI.U32 R4, R16, UR8, RZ ;  /* 0x0000000810047c27 */ /* 0x000fe2000f8e00ff */
[----:B------:R-:W-:-:S02]  /*16550*/  ISETP.NE.AND P1, PT, R9, RZ, PT ;  /* 0x000000ff0900720c */ /* 0x000fc40003f25270 */
[----:B------:R-:W-:Y:S02]  /*16560*/  CS2R R6, SRZ ;  /* 0x0000000000067805 */ /* 0x000fe4000001ff00 */
[----:B------:R-:W-:Y:S01]  /*16570*/  ISETP.NE.OR P0, PT, R9, RZ, !P0 ;  /* 0x000000ff0900720c */ /* 0x000fe20004705670 */
[----:B------:R-:W-:Y:S01]  /*16580*/  IMAD.MOV.U32 R5, RZ, RZ, 0x1 ;  /* 0x00000001ff057424 */ /* 0x000fe200078e00ff */
[----:B------:R-:W-:Y:S02]  /*16590*/  CS2R R8, SRZ ;  /* 0x0000000000087805 */ /* 0x000fe4000001ff00 */
[----:B------:R-:W-:Y:S01]  /*165a0*/  LOP3.LUT R3, R3, 0x2, RZ, 0xfc, !PT ;  /* 0x0000000203037812 */ /* 0x000fe200078efcff */
[----:B------:R-:W-:Y:S01]  /*165b0*/  VIADD R20, R18, 0x40 ;  /* 0x0000004012147836 */ /* 0x000fe20000000000 */
[----:B------:R-:W-:Y:S01]  /*165c0*/  SHF.R.U32.HI R4, RZ, UR9, R4 ;  /* 0x00000009ff047c19 */ /* 0x000fe20008011604 */
[----:B------:R-:W-:Y:S02]  /*165d0*/  IMAD.U32 R21, RZ, RZ, UR7 ;  /* 0x00000007ff157e24 */ /* 0x000fe4000f8e00ff */
[C---:B0-----:R-:W-:Y:S01]  /*165e0*/  IMAD.SHL.U32 R0, R2.reuse, 0x800, RZ ;  /* 0x0000080002007824 */ /* 0x041fe200078e00ff */
[----:B------:R-:W-:-:S04]  /*165f0*/  SHF.L.U32 R2, R2, 0x5, RZ ;  /* 0x0000000502027819 */ /* 0x000fc800000006ff */
[----:B------:R-:W-:-:S07]  /*16600*/  LOP3.LUT R0, R0, 0x800, RZ, 0xc0, !PT ;  /* 0x0000080000007812 */ /* 0x000fce00078ec0ff */
.L_x_532:
[----:B------:R-:W0:Y:S01]  /*16610*/  S2R R11, SR_CgaCtaId ;  /* 0x00000000000b7919 */ /* 0x000e220000008800 */
[----:B------:R-:W-:-:S04]  /*16620*/  MOV R10, 0x400 ;  /* 0x00000400000a7802 */ /* 0x000fc80000000f00 */
[----:B0-----:R-:W-:Y:S02]  /*16630*/  LEA R19, R11, R10, 0x18 ;  /* 0x0000000a0b137211 */ /* 0x001fe400078ec0ff */
[----:B------:R-:W-:-:S03]  /*16640*/  SHF.L.U32 R10, R5, 0x1f, RZ ;  /* 0x0000001f050a7819 */ /* 0x000fc600000006ff */
[----:B------:R-:W-:-:S07]  /*16650*/  IMAD R17, R7, 0x8, R19 ;  /* 0x0000000807117824 */ /* 0x000fce00078e0213 */
.L_x_529:
[----:B0-----:R0:W1:Y:S02]  /*16660*/  SYNCS.PHASECHK.TRANS64.TRYWAIT P2, [R17+URZ+0x30020], R10 ;  /* 0x0300200a110075a7 */ /* 0x001064000804017f */
[----:B-1----:R-:W-:Y:S05]  /*16670*/  @!P2 NANOSLEEP.SYNCS 0x989680 ;  /* 0x009896800000a95d */ /* 0x002fea0003900000 */
[----:B------:R-:W1:Y:S02]  /*16680*/  @!P2 SYNCS.PHASECHK.TRANS64 P2, [R17+URZ+0x30020], R10 ;  /* 0x0300200a1100a5a7 */ /* 0x000e64000804007f */
[----:B-1----:R-:W-:Y:S05]  /*16690*/  @!P2 BRA `(.L_x_529) ;  /* 0xfffffffc00f0a947 */ /* 0x002fea000383ffff */
[----:B0-----:R-:W0:Y:S02]  /*166a0*/  @!P1 LDC R10, c[0x0][0x500] ;  /* 0x00014000ff0a9b82 */ /* 0x001e240000000800 */
[----:B0-----:R0:W-:Y:S02]  /*166b0*/  @!P1 SYNCS.ARRIVE.TRANS64 RZ, [R17+URZ+0x30000], R10 ;  /* 0x0300000a11ff99a7 */ /* 0x0011e4000800003f */
[----:B0-----:R-:W-:-:S04]  /*166c0*/  PRMT R10, R3, 0x9910, RZ ;  /* 0x00009910030a7816 */ /* 0x001fc800000000ff */
[----:B------:R-:W-:-:S13]  /*166d0*/  ISETP.NE.AND P2, PT, R10, 0x2, PT ;  /* 0x000000020a00780c */ /* 0x000fda0003f45270 */
[----:B------:R-:W-:Y:S05]  /*166e0*/  @P2 BRA `(.L_x_530) ;  /* 0x0000000000042947 */ /* 0x000fea0003800000 */
[----:B------:R-:W-:Y:S01]  /*166f0*/  BPT.TRAP 0x1 ;  /* 0x000000040000795c */ /* 0x000fe20000300000 */
.L_x_530:
[----:B------:R-:W-:Y:S05]  /*16700*/  @P0 BRA `(.L_x_531) ;  /* 0x0000000000040947 */ /* 0x000fea0003800000 */
[----:B------:R-:W-:Y:S01]  /*16710*/  BPT.TRAP 0x1 ;  /* 0x000000040000795c */ /* 0x000fe20000300000 */
.L_x_531:
[----:B------:R-:W0:Y:S01]  /*16720*/  LDC R11, c[0x0][0x380] ;  /* 0x0000e000ff0b7b82 */ /* 0x000e220000000800 */
[----:B------:R-:W-:Y:S01]  /*16730*/  R2UR UR7, R4 ;  /* 0x00000000040772ca */ /* 0x000fe200000e0000 */
[----:B------:R-:W-:Y:S01]  /*16740*/  IMAD R10, R7, 0x2000, R0 ;  /* 0x00002000070a7824 */ /* 0x000fe200078e0200 */
[----:B------:R-:W-:Y:S01]  /*16750*/  ULDC UR28, c[0x0][0x38c] ;  /* 0x0000e300001c7ab9 */ /* 0x000fe20000000800 */
[----:B------:R-:W-:Y:S01]  /*16760*/  R2UR UR26, R8 ;  /* 0x00000000081a72ca */ /* 0x000fe200000e0000 */
[----:B------:R-:W-:Y:S01]  /*16770*/  UISETP.NE.AND UP0, UPT, UR28, 0x1, UPT ;  /* 0x000000011c00788c */ /* 0x000fe2000bf05270 */
[----:B------:R-:W-:Y:S01]  /*16780*/  IMAD R10, R10, 0x2, R19 ;  /* 0x000000020a0a7824 */ /* 0x000fe200078e0213 */
[----:B------:R-:W-:Y:S01]  /*16790*/  R2UR UR12, R19 ;  /* 0x00000000130c72ca */ /* 0x000fe200000e0000 */
[----:B------:R-:W1:Y:S01]  /*167a0*/  LDC.64 R12, c[0x0][0x3b8] ;  /* 0x0000ee00ff0c7b82 */ /* 0x000e620000000a00 */
[----:B------:R-:W-:Y:S01]  /*167b0*/  VIADD R8, R8, 0x1 ;  /* 0x0000000108087836 */ /* 0x000fe20000000000 */
[----:B------:R-:W-:Y:S01]  /*167c0*/  R2UR UR25, R17 ;  /* 0x00000000111972ca */ /* 0x000fe200000e0000 */
[----:B------:R-:W-:Y:S01]  /*167d0*/  ULDC.64 UR30, c[0x0][0x198] ;  /* 0x00006600001e7ab9 */ /* 0x000fe20000000a00 */
[----:B------:R-:W-:Y:S01]  /*167e0*/  R2UR UR34, R10 ;  /* 0x000000000a2272ca */ /* 0x000fe200000e0000 */
[----:B------:R-:W-:Y:S01]  /*167f0*/  VIADD R21, R21, 0xffffffff ;  /* 0xffffffff15157836 */ /* 0x000fe20000000000 */
[----:B------:R-:W-:Y:S01]  /*16800*/  R2UR UR24, R7 ;  /* 0x00000000071872ca */ /* 0x000fe200000e0000 */
[----:B------:R-:W-:Y:S01]  /*16810*/  ULDC.64 UR8, c[0x0][0x3b0] ;  /* 0x0000ec0000087ab9 */ /* 0x000fe20000000a00 */
[----:B------:R-:W1:Y:S01]  /*16820*/  LDC.64 R14, c[0x0][0x3d8] ;  /* 0x0000f600ff0e7b82 */ /* 0x000e620000000a00 */
[----:B------:R-:W-:Y:S01]  /*16830*/  @UP0 ULDC.64 UR18, c[0x0][0x390] ;  /* 0x0000e40000120ab9 */ /* 0x000fe20000000a00 */
[----:B------:R-:W-:Y:S01]  /*16840*/  ULDC.64 UR10, c[0x0][0x3d0] ;  /* 0x0000f400000a7ab9 */ /* 0x000fe20000000a00 */
[----:B------:R-:W-:Y:S01]  /*16850*/  R2UR UR20, R9 ;  /* 0x00000000091472ca */ /* 0x000fe200000e0000 */
[----:B------:R-:W-:Y:S01]  /*16860*/  UIADD3 UR22, UP1, UR30, 0xf0, URZ ;  /* 0x000000f01e167890 */ /* 0x000fe2000ff3e03f */
[----:B------:R-:W-:Y:S01]  /*16870*/  R2UR UR21, R6 ;  /* 0x00000000061572ca */ /* 0x000fe200000e0000 */
[----:B------:R-:W-:Y:S01]  /*16880*/  UIADD3 UR30, UP2, UR30, 0x1f0, URZ ;  /* 0x000001f01e1e7890 */ /* 0x000fe2000ff5e03f */
[----:B------:R-:W-:Y:S01]  /*16890*/  ISETP.GT.AND P5, PT, R21, 0x1, PT ;  /* 0x000000011500780c */ /* 0x000fe20003fa4270 */
[----:B------:R-:W-:Y:S01]  /*168a0*/  USHF.L.U32 UR26, UR26, 0x6, URZ ;  /* 0x000000061a1a7899 */ /* 0x000fe2000800063f */
[----:B0-----:R-:W-:Y:S01]  /*168b0*/  ISETP.NE.AND P2, PT, R11, 0x1, PT ;  /* 0x000000010b00780c */ /* 0x001fe20003f45270 */
[----:B------:R-:W-:Y:S01]  /*168c0*/  UIADD3 UR25, UR25, 0x30000, URZ ;  /* 0x0003000019197890 */ /* 0x000fe2000fffe03f */
[----:B------:R-:W-:Y:S01]  /*168d0*/  VIADD R7, R7, 0x1 ;  /* 0x0000000107077836 */ /* 0x000fe20000000000 */
[----:B------:R-:W-:-:S02]  /*168e0*/  ULEA UR24, UR24, UR12, 0xf ;  /* 0x0000000c18187291 */ /* 0x000fc4000f8e783f */
[----:B------:R-:W-:Y:S02]  /*168f0*/  UIADD3.X UR23, URZ, UR31, URZ, UP1, !UPT ;  /* 0x0000001f3f177290 */ /* 0x000fe40008ffe43f */
[----:B------:R-:W-:Y:S01]  /*16900*/  UIADD3.X UR31, URZ, UR31, URZ, UP2, !UPT ;  /* 0x0000001f3f1f7290 */ /* 0x000fe200097fe43f */
[----:B------:R-:W-:Y:S01]  /*16910*/  ISETP.NE.AND P4, PT, R7, 0x4, PT ;  /* 0x000000040700780c */ /* 0x000fe20003f85270 */
[----:B------:R-:W-:Y:S01]  /*16920*/  UMOV UR36, 0x30000 ;  /* 0x0003000000247882 */ /* 0x000fe20000000000 */
[----:B------:R-:W-:Y:S01]  /*16930*/  UMOV UR14, 0x0 ;  /* 0x00000000000e7882 */ /* 0x000fe20000000000 */
[----:B------:R-:W-:Y:S01]  /*16940*/  UMOV UR15, 0x10000000 ;  /* 0x10000000000f7882 */ /* 0x000fe20000000000 */
[----:B------:R-:W-:Y:S01]  /*16950*/  UMOV UR12, UR20 ;  /* 0x00000014000c7c82 */ /* 0x000fe20008000000 */
[----:B------:R-:W-:Y:S02]  /*16960*/  @P2 MOV R22, UR7 ;  /* 0x0000000700162c02 */ /* 0x000fe40008000f00 */
[----:B------:R-:W-:Y:S01]  /*16970*/  R2UR UR7, R16 ;  /* 0x00000000100772ca */ /* 0x000fe200000e0000 */
[----:B-1----:R-:W-:Y:S01]  /*16980*/  IMAD R10, R9, R12, R14 ;  /* 0x0000000c090a7224 */ /* 0x002fe200078e020e */
[----:B------:R-:W-:-:S02]  /*16990*/  @P2 R2UR UR7, R22 ;  /* 0x00000000160722ca */ /* 0x000fc400000e0000 */
[C---:B------:R-:W-:Y:S02]  /*169a0*/  ISETP.NE.AND P2, PT, R8.reuse, UR4, PT ;  /* 0x0000000408007c0c */ /* 0x040fe4000bf45270 */
[----:B------:R-:W-:Y:S02]  /*169b0*/  SEL R7, R7, RZ, P4 ;  /* 0x000000ff07077207 */ /* 0x000fe40002000000 */
[----:B------:R-:W-:-:S07]  /*169c0*/  SEL R8, R8, RZ, P2 ;  /* 0x000000ff08087207 */ /* 0x000fce0001000000 */
[----:B------:R-:W-:Y:S02]  /*169d0*/  UIADD3 UR13, -UR7, URZ, URZ ;  /* 0x0000003f070d7290 */ /* 0x000fe4000fffe13f */
[----:B------:R-:W-:Y:S01]  /*169e0*/  UIMAD.WIDE.U32 UR16, UR7, UR18, URZ ;  /* 0x00000012071072a5 */ /* 0x000fe2000f8e003f */
[----:B------:R-:W-:Y:S01]  /*169f0*/  R2UR UR18, R18 ;  /* 0x00000000121272ca */ /* 0x000fe200000e0000 */
[----:B------:R-:W-:Y:S02]  /*16a00*/  UMOV UR29, UR7 ;  /* 0x00000007001d7c82 */ /* 0x000fe40008000000 */
[----:B------:R-:W-:Y:S01]  /*16a10*/  IMAD R12, R11, UR13, R16 ;  /* 0x0000000d0b0c7c24 */ /* 0x000fe2000f8e0210 */
[----:B------:R-:W-:Y:S01]  /*16a20*/  @UP0 USHF.R.U32.HI UR29, URZ, UR19, UR17 ;  /* 0x000000133f1d0299 */ /* 0x000fe20008011611 */
[----:B------:R-:W-:Y:S01]  /*16a30*/  IMAD R11, R6, R13, R15 ;  /* 0x0000000d060b7224 */ /* 0x000fe200078e020f */
[----:B------:R-:W-:Y:S01]  /*16a40*/  R2UR UR19, R2 ;  /* 0x00000000021372ca */ /* 0x000fe200000e0000 */
[----:B------:R-:W0:Y:S01]  /*16a50*/  LDC R13, c[0x0][0x3c8] ;  /* 0x0000f200ff0d7b82 */ /* 0x000e220000000800 */
[----:B------:R-:W-:Y:S01]  /*16a60*/  R2UR UR27, R12 ;  /* 0x000000000c1b72ca */ /* 0x000fe200000e0000 */
[----:B------:R-:W-:Y:S01]  /*16a70*/  UIADD3 UR16, -UR29, URZ, URZ ;  /* 0x0000003f1d107290 */ /* 0x000fe2000fffe13f */
[----:B------:R-:W-:Y:S01]  /*16a80*/  PRMT R10, R10, 0x40, R11 ;  /* 0x000000400a0a7816 */ /* 0x000fe2000000000b */
[----:B------:R-:W-:Y:S01]  /*16a90*/  UMOV UR17, UR25 ;  /* 0x0000001900117c82 */ /* 0x000fe20008000000 */
[----:B------:R-:W-:Y:S01]  /*16aa0*/  UMOV UR13, UR21 ;  /* 0x00000015000d7c82 */ /* 0x000fe20008000000 */
[----:B------:R-:W-:Y:S01]  /*16ab0*/  UIMAD UR28, UR28, UR16, UR7 ;  /* 0x000000101c1c72a4 */ /* 0x000fe2000f8e0207 */
[----:B------:R-:W-:Y:S01]  /*16ac0*/  R2UR UR35, R10 ;  /* 0x000000000a2372ca */ /* 0x000fe200000e0000 */
[----:B------:R-:W-:Y:S01]  /*16ad0*/  UIADD3 UR16, UR34, 0x20000, URZ ;  /* 0x0002000022107890 */ /* 0x000fe2000fffe03f */
[----:B------:R-:W-:Y:S01]  /*16ae0*/  IADD3 R10, R9, 0x1, RZ ;  /* 0x00000001090a7810 */ /* 0x000fe20007ffe0ff */
[----:B------:R-:W-:Y:S01]  /*16af0*/  @P2 IMAD.MOV R10, RZ, RZ, R9 ;  /* 0x000000ffff0a2224 */ /* 0x000fe200078e0209 */
[----:B------:R-:W-:Y:S01]  /*16b00*/  UIMAD UR28, UR28, UR9, UR11 ;  /* 0x000000091c1c72a4 */ /* 0x000fe2000f8e020b */
[----:B------:R-:W-:Y:S01]  /*16b10*/  IADD3 R11, R6, 0x1, RZ ;  /* 0x00000001060b7810 */ /* 0x000fe20007ffe0ff */
[----:B------:R-:W-:Y:S01]  /*16b20*/  ULOP3.LUT UR19, UR26, 0x20, UR19, 0xf8, !UPT ;  /* 0x000000201a137892 */ /* 0x000fe2000f8ef813 */
[----:B------:R-:W-:Y:S01]  /*16b30*/  SEL R12, RZ, 0x1, P4 ;  /* 0x00000001ff0c7807 */ /* 0x000fe20002000000 */
[----:B------:R-:W-:Y:S01]  /*16b40*/  UIMAD UR27, UR27, UR8, UR10 ;  /* 0x000000081b1b72a4 */ /* 0x000fe2000f8e020a */
[----:B------:R-:W-:Y:S01]  /*16b50*/  R2UR UR10, R20 ;  /* 0x00000000140a72ca */ /* 0x000fe200000e0000 */
[----:B------:R-:W-:Y:S01]  /*16b60*/  UIADD3 UR8, UR34, 0x22000, URZ ;  /* 0x0002200022087890 */ /* 0x000fe2000fffe03f */
[----:B------:R-:W-:Y:S01]  /*16b70*/  LOP3.LUT R5, R5, R12, RZ, 0x3c, !PT ;  /* 0x0000000c05057212 */ /* 0x000fe200078e3cff */
[----:B------:R-:W-:Y:S01]  /*16b80*/  UMOV UR9, UR25 ;  /* 0x0000001900097c82 */ /* 0x000fe20008000000 */
[----:B------:R-:W-:Y:S01]  /*16b90*/  UPRMT UR7, UR35, 0x5410, URZ ;  /* 0x0000541023077896 */ /* 0x000fe2000800003f */
[----:B------:R-:W-:Y:S01]  /*16ba0*/  UMOV UR11, UR19 ;  /* 0x00000013000b7c82 */ /* 0x000fe20008000000 */
[----:B0-----:R-:W-:-:S04]  /*16bb0*/  ISETP.NE.AND P3, PT, R10, R13, PT ;  /* 0x0000000d0a00720c */ /* 0x001fc80003f65270 */
[----:B------:R-:W-:-:S03]  /*16bc0*/  SEL R9, R10, RZ, P3 ;  /* 0x000000ff0a097207 */ /* 0x000fc60001800000 */
[----:B------:R0:W-:Y:S01]  /*16bd0*/  UTMALDG.4D.IM2COL [UR24], [UR22], UR7 ;  /* 0x00000018160073b4 */ /* 0x0001e20008058007 */
[----:B------:R0:W-:Y:S05]  /*16be0*/  UTMALDG.4D.MULTICAST [UR16], [UR30], UR36, desc[UR14] ;  /* 0x00000e101e0073b4 */ /* 0x0001ea0008019824 */
[----:B------:R-:W-:-:S04]  /*16bf0*/  @P3 IMAD.MOV R11, RZ, RZ, R6 ;  /* 0x000000ffff0b3224 */ /* 0x000fc800078e0206 */
[----:B------:R-:W-:Y:S01]  /*16c00*/  IMAD.MOV.U32 R6, RZ, RZ, R11 ;  /* 0x000000ffff067224 */ /* 0x000fe200078e000b */
[----:B------:R0:W-:Y:S02]  /*16c10*/  UTMALDG.4D.MULTICAST [UR8], [UR30], UR36, desc[UR14] ;  /* 0x00000e081e0073b4 */ /* 0x0001e40008019824 */
[----:B0-----:R-:W-:Y:S05]  /*16c20*/  @P5 BRA `(.L_x_532) ;  /* 0xfffffff800785947 */ /* 0x001fea000383ffff */
.L_x_528:
[----:B------:R-:W-:Y:S05]  /*16c30*/  WARPSYNC.ALL ;  /* 0x0000000000007948 */ /* 0x000fea0003800000 */
[----:B------:R-:W-:-:S13]  /*16c40*/  ELECT P0, URZ, PT ;  /* 0x00000000003f782f */ /* 0x000fda0003800000 */
[----:B------:R-:W-:Y:S05]  /*16c50*/  @!P0 EXIT ;  /* 0x000000000000894d */ /* 0x000fea0003800000 */
[----:B------:R-:W-:-:S04]  /*16c60*/  ULOP3.LUT UR6, UR6, 0x2, URZ, 0xfc, !UPT ;  /* 0x0000000206067892 */ /* 0x000fc8000f8efc3f */
[----:B------:R-:W-:-:S06]  /*16c70*/  UISETP.NE.AND UP0, UPT, UR6, 0x3, UPT ;  /* 0x000000030600788c */ /* 0x000fcc000bf05270 */
[----:B------:R-:W-:-:S13]  /*16c80*/  PLOP3.LUT P0, PT, PT, PT, UP0, 0x80, 0x0 ;  /* 0x000000000000781c */ /* 0x000fda0003f0f008 */
[----:B------:R-:W-:Y:S05]  /*16c90*/  @!P0 BRA `(.L_x_533) ;  /* 0x0000000000048947 */ /* 0x000fea0003800000 */
[----:B------:R-:W-:Y:S01]  /*16ca0*/  BPT.TRAP 0x1 ;  /* 0x000000040000795c */ /* 0x000fe20000300000 */
.L_x_533:
[----:B------:R-:W0:Y:S01]  /*16cb0*/  S2UR UR7, SR_CgaCtaId ;  /* 0x00000000000779c3 */ /* 0x000e220000008800 */
[----:B------:R-:W-:Y:S01]  /*16cc0*/  ULOP3.LUT UP0, URZ, UR5, 0x4, URZ, 0xc0, !UPT ;  /* 0x00000004053f7892 */ /* 0x000fe2000f80c03f */
[----:B------:R-:W-:Y:S01]  /*16cd0*/  UMOV UR6, 0x400 ;  /* 0x0000040000067882 */ /* 0x000fe20000000000 */
[----:B------:R-:W-:Y:S02]  /*16ce0*/  USHF.L.U32 UR4, UR5, 0x3, URZ ;  /* 0x0000000305047899 */ /* 0x000fe4000800063f */
[----:B------:R-:W-:Y:S02]  /*16cf0*/  USEL UR8, URZ, 0x1, UP0 ;  /* 0x000000013f087887 */ /* 0x000fe40008000000 */
[----:B------:R-:W-:-:S04]  /*16d00*/  ULOP3.LUT UR5, UR5, 0x3, URZ, 0xc0, !UPT ;  /* 0x0000000305057892 */ /* 0x000fc8000f8ec03f */
[----:B------:R-:W-:-:S05]  /*16d10*/  IMAD.U32 R0, RZ, RZ, UR8 ;  /* 0x00000008ff007e24 */ /* 0x000fca000f8e00ff */
[----:B------:R-:W-:Y:S01]  /*16d20*/  SHF.L.U32 R0, R0, 0x1f, RZ ;  /* 0x0000001f00007819 */ /* 0x000fe200000006ff */
[----:B0-----:R-:W-:Y:S02]  /*16d30*/  ULEA UR7, UR7, UR6, 0x18 ;  /* 0x0000000607077291 */ /* 0x001fe4000f8ec03f */
[----:B------:R-:W-:Y:S02]  /*16d40*/  ULOP3.LUT UR6, UR4, 0x18, URZ, 0xc0, !UPT ;  /* 0x0000001804067892 */ /* 0x000fe4000f8ec03f */
[----:B------:R-:W-:-:S04]  /*16d50*/  UIADD3 UR4, UR7, 0x30020, URZ ;  /* 0x0003002007047890 */ /* 0x000fc8000fffe03f */
[----:B------:R-:W-:-:S12]  /*16d60*/  UIADD3 UR6, UR4, UR6, URZ ;  /* 0x0000000604067290 */ /* 0x000fd8000fffe03f */
.L_x_534:
[----:B0-----:R-:W-:-:S04]  /*16d70*/  MOV R3, UR6 ;  /* 0x0000000600037c02 */ /* 0x001fc80008000f00 */
[----:B------:R0:W1:Y:S03]  /*16d80*/  SYNCS.PHASECHK.TRANS64.TRYWAIT P0, [R3+URZ], R0 ;  /* 0x00000000030075a7 */ /* 0x000066000800017f */
[----:B-1----:R-:W-:Y:S05]  /*16d90*/  @!P0 NANOSLEEP.SYNCS 0x989680 ;  /* 0x009896800000895d */ /* 0x002fea0003900000 */
[----:B------:R-:W1:Y:S02]  /*16da0*/  @!P0 SYNCS.PHASECHK.TRANS64 P0, [R3+URZ], R0 ;  /* 0x00000000030085a7 */ /* 0x000e64000800007f */
[----:B-1----:R-:W-:Y:S05]  /*16db0*/  @!P0 BRA `(.L_x_534) ;  /* 0xfffffffc00ec8947 */ /* 0x002fea000383ffff */
[----:B------:R-:W-:-:S04]  /*16dc0*/  UIADD3 UR5, UR5, 0x1, URZ ;  /* 0x0000000105057890 */ /* 0x000fc8000fffe03f */
[----:B------:R-:W-:Y:S02]  /*16dd0*/  UISETP.EQ.XOR UP0, UPT, UR5, 0x4, !UP0 ;  /* 0x000000040500788c */ /* 0x000fe4000c702a70 */
[----:B------:R-:W-:Y:S02]  /*16de0*/  UISETP.NE.AND UP1, UPT, UR5, 0x4, UPT ;  /* 0x000000040500788c */ /* 0x000fe4000bf25270 */
[----:B------:R-:W-:Y:S02]  /*16df0*/  USEL UR6, URZ, 0x1, !UP0 ;  /* 0x000000013f067887 */ /* 0x000fe4000c000000 */
[----:B------:R-:W-:-:S04]  /*16e00*/  USEL UR5, UR5, URZ, UP1 ;  /* 0x0000003f05057287 */ /* 0x000fc80008800000 */
[----:B0-----:R-:W-:Y:S01]  /*16e10*/  IMAD.U32 R0, RZ, RZ, UR6 ;  /* 0x00000006ff007e24 */ /* 0x001fe2000f8e00ff */
[----:B------:R-:W-:-:S04]  /*16e20*/  ULEA UR7, UR5, UR4, 0x3 ;  /* 0x0000000405077291 */ /* 0x000fc8000f8e183f */
[----:B------:R-:W-:-:S08]  /*16e30*/  SHF.L.U32 R0, R0, 0x1f, RZ ;  /* 0x0000001f00007819 */ /* 0x000fd000000006ff */
.L_x_535:
[----:B0-----:R-:W-:-:S04]  /*16e40*/  IMAD.U32 R3, RZ, RZ, UR7 ;  /* 0x00000007ff037e24 */ /* 0x001fc8000f8e00ff */
[----:B------:R0:W1:Y:S03]  /*16e50*/  SYNCS.PHASECHK.TRANS64.TRYWAIT P0, [R3+URZ], R0 ;  /* 0x00000000030075a7 */ /* 0x000066000800017f */
[----:B-1----:R-:W-:Y:S05]  /*16e60*/  @!P0 NANOSLEEP.SYNCS 0x989680 ;  /* 0x009896800000895d */ /* 0x002fea0003900000 */
[----:B------:R-:W1:Y:S02]  /*16e70*/  @!P0 SYNCS.PHASECHK.TRANS64 P0, [R3+URZ], R0 ;  /* 0x00000000030085a7 */ /* 0x000e64000800007f */
[----:B-1----:R-:W-:Y:S05]  /*16e80*/  @!P0 BRA `(.L_x_535) ;  /* 0xfffffffc00ec8947 */ /* 0x002fea000383ffff */
[----:B------:R-:W-:-:S04]  /*16e90*/  UIADD3 UR5, UR5, 0x1, URZ ;  /* 0x0000000105057890 */ /* 0x000fc8000fffe03f */
[----:B------:R-:W-:Y:S02]  /*16ea0*/  UISETP.EQ.XOR UP0, UPT, UR5, 0x4, UP0 ;  /* 0x000000040500788c */ /* 0x000fe40008702a70 */
[----:B------:R-:W-:Y:S02]  /*16eb0*/  UISETP.NE.AND UP1, UPT, UR5, 0x4, UPT ;  /* 0x000000040500788c */ /* 0x000fe4000bf25270 */
[----:B------:R-:W-:Y:S02]  /*16ec0*/  USEL UR6, URZ, 0x1, !UP0 ;  /* 0x000000013f067887 */ /* 0x000fe4000c000000 */
[----:B------:R-:W-:-:S04]  /*16ed0*/  USEL UR5, UR5, URZ, UP1 ;  /* 0x0000003f05057287 */ /* 0x000fc80008800000 */
[----:B0-----:R-:W-:Y:S01]  /*16ee0*/  IMAD.U32 R0, RZ, RZ, UR6 ;  /* 0x00000006ff007e24 */ /* 0x001fe2000f8e00ff */
[----:B------:R-:W-:-:S04]  /*16ef0*/  ULEA UR7, UR5, UR4, 0x3 ;  /* 0x0000000405077291 */ /* 0x000fc8000f8e183f */
[----:B------:R-:W-:-:S08]  /*16f00*/  SHF.L.U32 R0, R0, 0x1f, RZ ;  /* 0x0000001f00007819 */ /* 0x000fd000000006ff */
.L_x_536:
[----:B0-----:R-:W-:-:S04]  /*16f10*/  MOV R3, UR7 ;  /* 0x0000000700037c02 */ /* 0x001fc80008000f00 */
        /* <DEDUP_REMOVED lines=12> */
.L_x_537:
[----:B0-----:R-:W-:-:S04]  /*16fe0*/  IMAD.U32 R3, RZ, RZ, UR5 ;  /* 0x00000005ff037e24 */ /* 0x001fc8000f8e00ff */
[----:B------:R0:W1:Y:S03]  /*16ff0*/  SYNCS.PHASECHK.TRANS64.TRYWAIT P0, [R3+URZ], R0 ;  /* 0x00000000030075a7 */ /* 0x000066000800017f */
[----:B-1----:R-:W-:Y:S05]  /*17000*/  @!P0 NANOSLEEP.SYNCS 0x989680 ;  /* 0x009896800000895d */ /* 0x002fea0003900000 */
[----:B------:R-:W1:Y:S02]  /*17010*/  @!P0 SYNCS.PHASECHK.TRANS64 P0, [R3+URZ], R0 ;  /* 0x00000000030085a7 */ /* 0x000e64000800007f */
[----:B-1----:R-:W-:Y:S05]  /*17020*/  @P0 EXIT ;  /* 0x000000000000094d */ /* 0x002fea0003800000 */
[----:B------:R-:W-:Y:S05]  /*17030*/  BRA `(.L_x_537) ;  /* 0xfffffffc00e87947 */ /* 0x000fea000383ffff */
.L_x_538:
[----:B------:R-:W-:-:S00]  /*17040*/  BRA `(.L_x_538) ;  /* 0xfffffffc00fc7947 */ /* 0x000fc0000383ffff */
[----:B------:R-:W-:-:S00]  /*17050*/  NOP ;  /* 0x0000000000007918 */ /* 0x000fc00000000000 */
        /* <DEDUP_REMOVED lines=10> */
.L_x_539:


//--------------------- .nv.shared._ZN7cutlass13device_kernelINS_4conv6kernel13ConvUniversalINS1_16ConvProblemShapeILNS1_8OperatorE1ELi2EEENS1_10collective14CollectiveConvINS1_46MainloopSm90TmaGmmaWarpSpecializedImplicitGemmILS5_1ELi4ELi2EN4cute5tupleIJNSA_1CILi2EEENSC_ILi1EEESE_EEENS1_36KernelImplicitTmaWarpSpecializedSm90ELi1EEENSB_IJNSC_ILi256EEENSC_ILi128EEENSB_IJNSC_ILi64EEEEEEEEENS_6half_tESN_NSA_8TiledMMAINSA_8MMA_AtomIJNSA_4SM904GMMA26MMA_64x128x16_F32F16F16_SSILNSR_5MajorE0ELST_1ELNSR_7ScaleInE1ELSU_1EEEEEENSA_6LayoutINSB_IJSE_SE_SE_EEENSB_IJNSC_ILi0EEESZ_SZ_EEEEENSB_IJNSA_10UnderscoreES12_S12_EEEEENS7_6detail26Sm90ImplicitGemmTileTraitsINSA_20SM90_TMA_LOAD_IM2COLENSA_14ComposedLayoutINSA_7SwizzleILi3ELi4ELi3EEENSA_18smem_ptr_flag_bitsILi16EEENSX_INSB_IJNSB_IJNSC_ILi8EEENSC_ILi32EEEEEENSB_IJSK_SE_EEENSB_IJSE_NSC_ILi4EEEEEEEEENSB_IJNSB_IJSK_NSC_ILi512EEEEEENSB_IJSE_SZ_EEENSB_IJSZ_NSC_ILi16384EEEEEEEEEEEEEvEENS16_INSA_23SM90_TMA_LOAD_MULTICASTENS18_IS1A_S1C_NSX_INSB_IJNSB_IJSK_SD_EEENSB_IJS1D_S1D_EEES1I_EEENSB_IJNSB_IJSE_NSC_ILi4096EEEEEES1L_NSB_IJSZ_NSC_ILi8192EEEEEEEEEEEEEvEEEENS_8epilogue10collective6detail29Sm90TmaWarpSpecializedAdapterINS27_15DefaultEpilogueISN_NSB_IJNSB_IJlllEEESE_SZ_EEES2C_NS26_6thread17LinearCombinationISN_Li1EffLNS2D_9ScaleType4KindE0ELNS_15FloatRoundStyleE2ESN_EENS_4gemm15EpilogueDefaultEEEEEvvEEEEvNT_6ParamsE --------------------------
	.section	.nv.shared._ZN7cutlass13device_kernelINS_4conv6kernel13ConvUniversalINS1_16ConvProblemShapeILNS1_8OperatorE1ELi2EEENS1_10collective14CollectiveConvINS1_46MainloopSm90TmaGmmaWarpSpecializedImplicitGemmILS5_1ELi4ELi2EN4cute5tupleIJNSA_1CILi2EEENSC_ILi1EEESE_EEENS1_36KernelImplicitTmaWarpSpecializedSm90ELi1EEENSB_IJNSC_ILi256EEENSC_ILi128EEENSB_IJNSC_ILi64EEEEEEEEENS_6half_tESN_NSA_8TiledMMAINSA_8MMA_AtomIJNSA_4SM904GMMA26MMA_64x128x16_F32F16F16_SSILNSR_5MajorE0ELST_1ELNSR_7ScaleInE1ELSU_1EEEEEENSA_6LayoutINSB_IJSE_SE_SE_EEENSB_IJNSC_ILi0EEESZ_SZ_EEEEENSB_IJNSA_10UnderscoreES12_S12_EEEEENS7_6detail26Sm90ImplicitGemmTileTraitsINSA_20SM90_TMA_LOAD_IM2COLENSA_14ComposedLayoutINSA_7SwizzleILi3ELi4ELi3EEENSA_18smem_ptr_flag_bitsILi16EEENSX_INSB_IJNSB_IJNSC_ILi8EEENSC_ILi32EEEEEENSB_IJSK_SE_EEENSB_IJSE_NSC_ILi4EEEEEEEEENSB_IJNSB_IJSK_NSC_ILi512EEEEEENSB_IJSE_SZ_EEENSB_IJSZ_NSC_ILi16384EEEEEEEEEEEEEvEENS16_INSA_23SM90_TMA_LOAD_MULTICASTENS18_IS1A_S1C_NSX_INSB_IJNSB_IJSK_SD_EEENSB_IJS1D_S1D_EEES1I_EEENSB_IJNSB_IJSE_NSC_ILi4096EEEEEES1L_NSB_IJSZ_NSC_ILi8192EEEEEEEEEEEEEvEEEENS_8epilogue10collective6detail29Sm90TmaWarpSpecializedAdapterINS27_15DefaultEpilogueISN_NSB_IJNSB_IJlllEEESE_SZ_EEES2C_NS26_6thread17LinearCombinationISN_Li1EffLNS2D_9ScaleType4KindE0ELNS_15FloatRoundStyleE2ESN_EENS_4gemm15EpilogueDefaultEEEEEvvEEEEvNT_6ParamsE,"aw",@nobits
	.sectionflags	@""
	.align	16
	.zero		1024


//--------------------- .nv.shared.reserved.0     --------------------------
	.section	.nv.shared.reserved.0,"aw",@nobits
	.weak		__nv_reservedSMEM_offset_0_alias
	.size		__nv_reservedSMEM_offset_0_alias, 0, 0
	.other		__nv_reservedSMEM_offset_0_alias,@"STO_CUDA_RESERVED_SHARED STV_DEFAULT"
__nv_reservedSMEM_offset_0_alias:
	.zero		0


//--------------------- .nv.global                --------------------------
	.section	.nv.global,"aw",@nobits
.nv.global:
	.type		_ZN39_INTERNAL_8c62fc2a_4_k_cu_380f1d19_27824cute1_E,@object
	.size		_ZN39_INTERNAL_8c62fc2a_4_k_cu_380f1d19_27824cute1_E,(_ZN39_INTERNAL_8c62fc2a_4_k_cu_380f1d19_27824cuda3std3__45__cpo6cbeginE - _ZN39_INTERNAL_8c62fc2a_4_k_cu_380f1d19_27824cute1_E)
_ZN39_INTERNAL_8c62fc2a_4_k_cu_380f1d19_27824cute1_E:
	.zero		1
	.type		_ZN39_INTERNAL_8c62fc2a_4_k_cu_380f1d19_27824cuda3std3__45__cpo6cbeginE,@object
	.size		_ZN39_INTERNAL_8c62fc2a_4_k_cu_380f1d19_27824cuda3std3__45__cpo6cbeginE,(_ZN39_INTERNAL_8c62fc2a_4_k_cu_380f1d19_27824cuda3std3__48in_placeE - _ZN39_INTERNAL_8c62fc2a_4_k_cu_380f1d19_27824cuda3std3__45__cpo6cbeginE)
_ZN39_INTERNAL_8c62fc2a_4_k_cu_380f1d19_27824cuda3std3__45__cpo6cbeginE:
	.zero		1
	.type		_ZN39_INTERNAL_8c62fc2a_4_k_cu_380f1d19_27824cuda3std3__48in_placeE,@object
	.size		_ZN39_INTERNAL_8c62fc2a_4_k_cu_380f1d19_27824cuda3std3__48in_placeE,(_ZN39_INTERNAL_8c62fc2a_4_k_cu_380f1d19_27824cuda3std6ranges3__45__cpo9iter_moveE - _ZN39_INTERNAL_8c62fc2a_4_k_cu_380f1d19_27824cuda3std3__48in_placeE)
_ZN39_INTERNAL_8c62fc2a_4_k_cu_380f1d19_27824cuda3std3__48in_placeE:
	.zero		1
	.type		_ZN39_INTERNAL_8c62fc2a_4_k_cu_380f1d19_27824cuda3std6ranges3__45__cpo9iter_moveE,@object
	.size		_ZN39_INTERNAL_8c62fc2a_4_k_cu_380f1d19_27824cuda3std6ranges3__45__cpo9iter_moveE,(_ZN39_INTERNAL_8c62fc2a_4_k_cu_380f1d19_27824cuda3std3__45__cpo5beginE - _ZN39_INTERNAL_8c62fc2a_4_k_cu_380f1d19_27824cuda3std6ranges3__45__cpo9iter_moveE)
_ZN39_INTERNAL_8c62fc2a_4_k_cu_380f1d19_27824cuda3std6ranges3__45__cpo9iter_moveE:
	.zero		1
	.type		_ZN39_INTERNAL_8c62fc2a_4_k_cu_380f1d19_27824cuda3std3__45__cpo5beginE,@object
	.size		_ZN39_INTERNAL_8c62fc2a_4_k_cu_380f1d19_27824cuda3std3__45__cpo5beginE,(_ZN39_INTERNAL_8c62fc2a_4_k_cu_380f1d19_27824cuda3std3__441_GLOBAL__N__8c62fc2a_4_k_cu_380f1d19_27826ignoreE - _ZN39_INTERNAL_8c62fc2a_4_k_cu_380f1d19_27824cuda3std3__45__cpo5beginE)
_ZN39_INTERNAL_8c62fc2a_4_k_cu_380f1d19_27824cuda3std3__45__cpo5beginE:
	.zero		1
	.type		_ZN39_INTERNAL_8c62fc2a_4_k_cu_380f1d19_27824cuda3std3__441_GLOBAL__N__8c62fc2a_4_k_cu_380f1d19_27826ignoreE,@object
	.size		_ZN39_INTERNAL_8c62fc2a_4_k_cu_380f1d19_27824cuda3std3__441_GLOBAL__N__8c62fc2a_4_k_cu_380f1d19_27826ignoreE,(_ZN39_INTERNAL_8c62fc2a_4_k_cu_380f1d19_27824cute7productE - _ZN39_INTERNAL_8c62fc2a_4_k_cu_380f1d19_27824cuda3std3__441_GLOBAL__N__8c62fc2a_4_k_cu_380f1d19_27826ignoreE)
_ZN39_INTERNAL_8c62fc2a_4_k_cu_380f1d19_27824cuda3std3__441_GLOBAL__N__8c62fc2a_4_k_cu_380f1d19_27826ignoreE:
	.zero		1
	.type		_ZN39_INTERNAL_8c62fc2a_4_k_cu_380f1d19_27824cute7productE,@object
	.size		_ZN39_INTERNAL_8c62fc2a_4_k_cu_380f1d19_27824cute7productE,(_ZN39_INTERNAL_8c62fc2a_4_k_cu_380f1d19_27824cuda3std3__45__cpo3endE - _ZN39_INTERNAL_8c62fc2a_4_k_cu_380f1d19_27824cute7productE)
_ZN39_INTERNAL_8c62fc2a_4_k_cu_380f1d19_27824cute7productE:
	.zero		1
	.type		_ZN39_INTERNAL_8c62fc2a_4_k_cu_380f1d19_27824cuda3std3__45__cpo3endE,@object
	.size		_ZN39_INTERNAL_8c62fc2a_4_k_cu_380f1d19_27824cuda3std3__45__cpo3endE,(_ZN39_INTERNAL_8c62fc2a_4_k_cu_380f1d19_27824cuda3std3__419piecewise_constructE - _ZN39_INTERNAL_8c62fc2a_4_k_cu_380f1d19_27824cuda3std3__45__cpo3endE)
_ZN39_INTERNAL_8c62fc2a_4_k_cu_380f1d19_27824cuda3std3__45__cpo3endE:
	.zero		1
	.type		_ZN39_INTERNAL_8c62fc2a_4_k_cu_380f1d19_27824cuda3std3__419piecewise_constructE,@object
	.size		_ZN39_INTERNAL_8c62fc2a_4_k_cu_380f1d19_27824cuda3std3__419piecewise_constructE,(_ZN39_INTERNAL_8c62fc2a_4_k_cu_380f1d19_27824cuda3std3__45__cpo4cendE - _ZN39_INTERNAL_8c62fc2a_4_k_cu_380f1d19_27824cuda3std3__419piecewise_constructE)
_ZN39_INTERNAL_8c62fc2a_4_k_cu_380f1d19_27824cuda3std3__419piecewise_constructE:
	.zero		1
	.type		_ZN39_INTERNAL_8c62fc2a_4_k_cu_380f1d19_27824cuda3std3__45__cpo4cendE,@object
	.size		_ZN39_INTERNAL_8c62fc2a_4_k_cu_380f1d19_27824cuda3std3__45__cpo4cendE,(_ZN39_INTERNAL_8c62fc2a_4_k_cu_380f1d19_27824cuda3std6ranges3__45__cpo4swapE - _ZN39_INTERNAL_8c62fc2a_4_k_cu_380f1d19_27824cuda3std3__45__cpo4cendE)
_ZN39_INTERNAL_8c62fc2a_4_k_cu_380f1d19_27824cuda3std3__45__cpo4cendE:
	.zero		1
	.type		_ZN39_INTERNAL_8c62fc2a_4_k_cu_380f1d19_27824cuda3std6ranges3__45__cpo4swapE,@object
	.size		_ZN39_INTERNAL_8c62fc2a_4_k_cu_380f1d19_27824cuda3std6ranges3__45__cpo4swapE,(.L_7 - _ZN39_INTERNAL_8c62fc2a_4_k_cu_380f1d19_27824cuda3std6ranges3__45__cpo4swapE)
_ZN39_INTERNAL_8c62fc2a_4_k_cu_380f1d19_27824cuda3std6ranges3__45__cpo4swapE:
	.zero		1
.L_7:


//--------------------- .nv.constant0._ZN7cutlass13device_kernelINS_4conv6kernel13ConvUniversalINS1_16ConvProblemShapeILNS1_8OperatorE1ELi2EEENS1_10collective14CollectiveConvINS1_46MainloopSm90TmaGmmaWarpSpecializedImplicitGemmILS5_1ELi4ELi2EN4cute5tupleIJNSA_1CILi2EEENSC_ILi1EEESE_EEENS1_36KernelImplicitTmaWarpSpecializedSm90ELi1EEENSB_IJNSC_ILi256EEENSC_ILi128EEENSB_IJNSC_ILi64EEEEEEEEENS_6half_tESN_NSA_8TiledMMAINSA_8MMA_AtomIJNSA_4SM904GMMA26MMA_64x128x16_F32F16F16_SSILNSR_5MajorE0ELST_1ELNSR_7ScaleInE1ELSU_1EEEEEENSA_6LayoutINSB_IJSE_SE_SE_EEENSB_IJNSC_ILi0EEESZ_SZ_EEEEENSB_IJNSA_10UnderscoreES12_S12_EEEEENS7_6detail26Sm90ImplicitGemmTileTraitsINSA_20SM90_TMA_LOAD_IM2COLENSA_14ComposedLayoutINSA_7SwizzleILi3ELi4ELi3EEENSA_18smem_ptr_flag_bitsILi16EEENSX_INSB_IJNSB_IJNSC_ILi8EEENSC_ILi32EEEEEENSB_IJSK_SE_EEENSB_IJSE_NSC_ILi4EEEEEEEEENSB_IJNSB_IJSK_NSC_ILi512EEEEEENSB_IJSE_SZ_EEENSB_IJSZ_NSC_ILi16384EEEEEEEEEEEEEvEENS16_INSA_23SM90_TMA_LOAD_MULTICASTENS18_IS1A_S1C_NSX_INSB_IJNSB_IJSK_SD_EEENSB_IJS1D_S1D_EEES1I_EEENSB_IJNSB_IJSE_NSC_ILi4096EEEEEES1L_NSB_IJSZ_NSC_ILi8192EEEEEEEEEEEEEvEEEENS_8epilogue10collective6detail29Sm90TmaWarpSpecializedAdapterINS27_15DefaultEpilogueISN_NSB_IJNSB_IJlllEEESE_SZ_EEES2C_NS26_6thread17LinearCombinationISN_Li1EffLNS2D_9ScaleType4KindE0ELNS_15FloatRoundStyleE2ESN_EENS_4gemm15EpilogueDefaultEEEEEvvEEEEvNT_6ParamsE --------------------------
	.section	.nv.constant0._ZN7cutlass13device_kernelINS_4conv6kernel13ConvUniversalINS1_16ConvProblemShapeILNS1_8OperatorE1ELi2EEENS1_10collective14CollectiveConvINS1_46MainloopSm90TmaGmmaWarpSpecializedImplicitGemmILS5_1ELi4ELi2EN4cute5tupleIJNSA_1CILi2EEENSC_ILi1EEESE_EEENS1_36KernelImplicitTmaWarpSpecializedSm90ELi1EEENSB_IJNSC_ILi256EEENSC_ILi128EEENSB_IJNSC_ILi64EEEEEEEEENS_6half_tESN_NSA_8TiledMMAINSA_8MMA_AtomIJNSA_4SM904GMMA26MMA_64x128x16_F32F16F16_SSILNSR_5MajorE0ELST_1ELNSR_7ScaleInE1ELSU_1EEEEEENSA_6LayoutINSB_IJSE_SE_SE_EEENSB_IJNSC_ILi0EEESZ_SZ_EEEEENSB_IJNSA_10UnderscoreES12_S12_EEEEENS7_6detail26Sm90ImplicitGemmTileTraitsINSA_20SM90_TMA_LOAD_IM2COLENSA_14ComposedLayoutINSA_7SwizzleILi3ELi4ELi3EEENSA_18smem_ptr_flag_bitsILi16EEENSX_INSB_IJNSB_IJNSC_ILi8EEENSC_ILi32EEEEEENSB_IJSK_SE_EEENSB_IJSE_NSC_ILi4EEEEEEEEENSB_IJNSB_IJSK_NSC_ILi512EEEEEENSB_IJSE_SZ_EEENSB_IJSZ_NSC_ILi16384EEEEEEEEEEEEEvEENS16_INSA_23SM90_TMA_LOAD_MULTICASTENS18_IS1A_S1C_NSX_INSB_IJNSB_IJSK_SD_EEENSB_IJS1D_S1D_EEES1I_EEENSB_IJNSB_IJSE_NSC_ILi4096EEEEEES1L_NSB_IJSZ_NSC_ILi8192EEEEEEEEEEEEEvEEEENS_8epilogue10collective6detail29Sm90TmaWarpSpecializedAdapterINS27_15DefaultEpilogueISN_NSB_IJNSB_IJlllEEESE_SZ_EEES2C_NS26_6thread17LinearCombinationISN_Li1EffLNS2D_9ScaleType4KindE0ELNS_15FloatRoundStyleE2ESN_EENS_4gemm15EpilogueDefaultEEEEEvvEEEEvNT_6ParamsE,"a",@progbits
	.sectionflags	@""
	.align	4
.nv.constant0._ZN7cutlass13device_kernelINS_4conv6kernel13ConvUniversalINS1_16ConvProblemShapeILNS1_8OperatorE1ELi2EEENS1_10collective14CollectiveConvINS1_46MainloopSm90TmaGmmaWarpSpecializedImplicitGemmILS5_1ELi4ELi2EN4cute5tupleIJNSA_1CILi2EEENSC_ILi1EEESE_EEENS1_36KernelImplicitTmaWarpSpecializedSm90ELi1EEENSB_IJNSC_ILi256EEENSC_ILi128EEENSB_IJNSC_ILi64EEEEEEEEENS_6half_tESN_NSA_8TiledMMAINSA_8MMA_AtomIJNSA_4SM904GMMA26MMA_64x128x16_F32F16F16_SSILNSR_5MajorE0ELST_1ELNSR_7ScaleInE1ELSU_1EEEEEENSA_6LayoutINSB_IJSE_SE_SE_EEENSB_IJNSC_ILi0EEESZ_SZ_EEEEENSB_IJNSA_10UnderscoreES12_S12_EEEEENS7_6detail26Sm90ImplicitGemmTileTraitsINSA_20SM90_TMA_LOAD_IM2COLENSA_14ComposedLayoutINSA_7SwizzleILi3ELi4ELi3EEENSA_18smem_ptr_flag_bitsILi16EEENSX_INSB_IJNSB_IJNSC_ILi8EEENSC_ILi32EEEEEENSB_IJSK_SE_EEENSB_IJSE_NSC_ILi4EEEEEEEEENSB_IJNSB_IJSK_NSC_ILi512EEEEEENSB_IJSE_SZ_EEENSB_IJSZ_NSC_ILi16384EEEEEEEEEEEEEvEENS16_INSA_23SM90_TMA_LOAD_MULTICASTENS18_IS1A_S1C_NSX_INSB_IJNSB_IJSK_SD_EEENSB_IJS1D_S1D_EEES1I_EEENSB_IJNSB_IJSE_NSC_ILi4096EEEEEES1L_NSB_IJSZ_NSC_ILi8192EEEEEEEEEEEEEvEEEENS_8epilogue10collective6detail29Sm90TmaWarpSpecializedAdapterINS27_15DefaultEpilogueISN_NSB_IJNSB_IJlllEEESE_SZ_EEES2C_NS26_6thread17LinearCombinationISN_Li1EffLNS2D_9ScaleType4KindE0ELNS_15FloatRoundStyleE2ESN_EENS_4gemm15EpilogueDefaultEEEEEvvEEEEvNT_6ParamsE:
	.zero		1536


//--------------------- SYMBOLS --------------------------

	.type		.nv.reservedSmem.offset0,@object
	.size		.nv.reservedSmem.offset0,0x4
